def attn_fwd(
    Q,
    K,
    V,
    Out,
    Lse,
    sm_scale,
    stride_qz,
    stride_qh,
    stride_qm,
    stride_qk,
    stride_kz,
    stride_kh,
    stride_kn,
    stride_kk,
    stride_vz,
    stride_vh,
    stride_vn,
    stride_vk,
    stride_oz,
    stride_oh,
    stride_om,
    stride_ok,
    seqlen_q,
    seqlen_k,
    BLOCK_M: tl.constexpr,
    BLOCK_N: tl.constexpr,
    HEAD_DIM: tl.constexpr,
    CAUSAL: tl.constexpr,
):
    start_m = tl.program_id(0)
    off_hz = tl.program_id(1)
    q_off = off_hz * stride_qh
    k_off = off_hz * stride_kh
    v_off = off_hz * stride_vh
    offs_m = start_m * BLOCK_M + tl.arange(0, BLOCK_M)
    offs_d = tl.arange(0, HEAD_DIM)
    offs_n = tl.arange(0, BLOCK_N)
    q_ptrs = Q + q_off + offs_m[:, None] * stride_qm + offs_d[None, :] * stride_qk
    k_ptrs = K + k_off + offs_d[:, None] * stride_kk + offs_n[None, :] * stride_kn
    v_ptrs = V + v_off + offs_n[:, None] * stride_vn + offs_d[None, :] * stride_vk
    m_i = tl.full([BLOCK_M], float("-inf"), dtype=tl.float32)
    l_i = tl.zeros([BLOCK_M], dtype=tl.float32) + 1.0
    acc = tl.zeros([BLOCK_M, HEAD_DIM], dtype=tl.float32)
    q = tl.load(q_ptrs)
    acc, l_i, m_i = _attn_fwd_inner(
        acc,
        l_i,
        m_i,
        q,
        k_ptrs,
        v_ptrs,
        sm_scale,
        stride_kn,
        stride_vn,
        start_m,
        seqlen_k,
        BLOCK_M,
        BLOCK_N,
        HEAD_DIM,
        CAUSAL,
    )
    acc = acc / l_i[:, None]
    lse = m_i + tl.math.log2(l_i) / 1.4426950408889634
    o_ptrs = (
        Out
        + off_hz * stride_oh
        + offs_m[:, None] * stride_om
        + offs_d[None, :] * stride_ok
    )
    tl.store(o_ptrs, acc.to(Out.dtype.element_ty))
    tl.store(Lse + off_hz * seqlen_q + offs_m, lse)

# config = {"BLOCK_M": 256, "BLOCK_N": 64, "HEAD_DIM": 64, "arch": "sm_100", "causal": false, "dtype": "fp8e4m3", "num_stages": 2, "num_warps": 8}
# arch = sm_100


// ===== COMPILED SASS (sm_100a) =====

	.target	sm_100a

	.elftype	@"ET_EXEC"


//--------------------- .note.nv.tkinfo           --------------------------
	.section	.note.nv.tkinfo,"",@"SHT_NOTE"
	.sectionflags	@"SHF_NOTE_NV_TKINFO"
	.tkinfo
        /*0018*/ 	.word	0x00000081
        /*0030*/ 	.string	""
        /*0030*/ 	.string	"ptxas-blackwell"
        /*0030*/ 	.string	"Cuda compilation tools, release 12.9, V12.9.86"
        /*0030*/ 	.string	"Build cuda_12.9.r12.9/compiler.36037853_0"
        /*0030*/ 	.string	"-v  -suppress-debug-info  -lineinfo  -arch sm_100a "



//--------------------- .note.nv.cuver            --------------------------
	.section	.note.nv.cuver,"",@"SHT_NOTE"
	.sectionflags	@"SHF_NOTE_NV_CUVER"
        /*0018*/ 	.short	0x0001
        /*001a*/ 	.short	0x0064
        /*001c*/ 	.short	0x0001
        /*001e*/ 	.short	0x0000
        /*0020*/ 	.short	0x0001
        /*0022*/ 	.short	0x0000


//--------------------- .nv.info                  --------------------------
	.section	.nv.info,"",@"SHT_CUDA_INFO"
	.align	4


	//----- nvinfo : EIATTR_REGCOUNT
	.align		4
        /*0000*/ 	.byte	0x04, 0x2f
        /*0002*/ 	.short	(.L_5 - .L_4)
	.align		4
.L_4:
        /*0004*/ 	.word	index@(attn_fwd)
        /*0008*/ 	.word	0x000000c0


	//----- nvinfo : EIATTR_FRAME_SIZE
	.align		4
.L_5:
        /*000c*/ 	.byte	0x04, 0x11
        /*000e*/ 	.short	(.L_7 - .L_6)
	.align		4
.L_6:
        /*0010*/ 	.word	index@($__internal_2_$__cuda_sm10x_tcgen05_guardrail_trap_unallocated_columns_being_dealloced)
        /*0014*/ 	.word	0x00000000


	//----- nvinfo : EIATTR_FRAME_SIZE
	.align		4
.L_7:
        /*0018*/ 	.byte	0x04, 0x11
        /*001a*/ 	.short	(.L_9 - .L_8)
	.align		4
.L_8:
        /*001c*/ 	.word	index@($__internal_1_$__cuda_sm10x_tcgen05_guardrail_trap_phase_invalid_during_alloc)
        /*0020*/ 	.word	0x00000000


	//----- nvinfo : EIATTR_FRAME_SIZE
	.align		4
.L_9:
        /*0024*/ 	.byte	0x04, 0x11
        /*0026*/ 	.short	(.L_11 - .L_10)
	.align		4
.L_10:
        /*0028*/ 	.word	index@($__internal_0_$__cuda_sm10x_tcgen05_guardrail_trap_col_being_dealloced_not_returned_by_alloc)
        /*002c*/ 	.word	0x00000000


	//----- nvinfo : EIATTR_FRAME_SIZE
	.align		4
.L_11:
        /*0030*/ 	.byte	0x04, 0x11
        /*0032*/ 	.short	(.L_13 - .L_12)
	.align		4
.L_12:
        /*0034*/ 	.word	index@(attn_fwd)
        /*0038*/ 	.word	0x00000000


	//----- nvinfo : EIATTR_MIN_STACK_SIZE
	.align		4
.L_13:
        /*003c*/ 	.byte	0x04, 0x12
        /*003e*/ 	.short	(.L_15 - .L_14)
	.align		4
.L_14:
        /*0040*/ 	.word	index@(attn_fwd)
        /*0044*/ 	.word	0x00000000
.L_15:


//--------------------- .nv.info.attn_fwd         --------------------------
	.section	.nv.info.attn_fwd,"",@"SHT_CUDA_INFO"
	.sectionflags	@""
	.align	4


	//----- nvinfo : EIATTR_CUDA_API_VERSION
	.align		4
        /*0000*/ 	.byte	0x04, 0x37
        /*0002*/ 	.short	(.L_17 - .L_16)
.L_16:
        /*0004*/ 	.word	0x00000081


	//----- nvinfo : EIATTR_KPARAM_INFO
	.align		4
.L_17:
        /*0008*/ 	.byte	0x04, 0x17
        /*000a*/ 	.short	(.L_19 - .L_18)
.L_18:
        /*000c*/ 	.word	0x00000000
        /*0010*/ 	.short	0x0019
        /*0012*/ 	.short	0x0080
        /*0014*/ 	.byte	0x00, 0xf4, 0x21, 0x00


	//----- nvinfo : EIATTR_KPARAM_INFO
	.align		4
.L_19:
        /*0018*/ 	.byte	0x04, 0x17
        /*001a*/ 	.short	(.L_21 - .L_20)
.L_20:
        /*001c*/ 	.word	0x00000000
        /*0020*/ 	.short	0x0018
        /*0022*/ 	.short	0x0078
        /*0024*/ 	.byte	0x00, 0xf4, 0x21, 0x00


	//----- nvinfo : EIATTR_KPARAM_INFO
	.align		4
.L_21:
        /*0028*/ 	.byte	0x04, 0x17
        /*002a*/ 	.short	(.L_23 - .L_22)
.L_22:
        /*002c*/ 	.word	0x00000000
        /*0030*/ 	.short	0x0017
        /*0032*/ 	.short	0x0070
        /*0034*/ 	.byte	0x00, 0xf0, 0x11, 0x00


	//----- nvinfo : EIATTR_KPARAM_INFO
	.align		4
.L_23:
        /*0038*/ 	.byte	0x04, 0x17
        /*003a*/ 	.short	(.L_25 - .L_24)
.L_24:
        /*003c*/ 	.word	0x00000000
        /*0040*/ 	.short	0x0016
        /*0042*/ 	.short	0x006c
        /*0044*/ 	.byte	0x00, 0xf0, 0x11, 0x00


	//----- nvinfo : EIATTR_KPARAM_INFO
	.align		4
.L_25:
        /*0048*/ 	.byte	0x04, 0x17
        /*004a*/ 	.short	(.L_27 - .L_26)
.L_26:
        /*004c*/ 	.word	0x00000000
        /*0050*/ 	.short	0x0015
        /*0052*/ 	.short	0x0068
        /*0054*/ 	.byte	0x00, 0xf0, 0x11, 0x00


	//----- nvinfo : EIATTR_KPARAM_INFO
	.align		4
.L_27:
        /*0058*/ 	.byte	0x04, 0x17
        /*005a*/ 	.short	(.L_29 - .L_28)
.L_28:
        /*005c*/ 	.word	0x00000000
        /*0060*/ 	.short	0x0014
        /*0062*/ 	.short	0x0064
        /*0064*/ 	.byte	0x00, 0xf0, 0x11, 0x00


	//----- nvinfo : EIATTR_KPARAM_INFO
	.align		4
.L_29:
        /*0068*/ 	.byte	0x04, 0x17
        /*006a*/ 	.short	(.L_31 - .L_30)
.L_30:
        /*006c*/ 	.word	0x00000000
        /*0070*/ 	.short	0x0013
        /*0072*/ 	.short	0x0060
        /*0074*/ 	.byte	0x00, 0xf0, 0x11, 0x00


	//----- nvinfo : EIATTR_KPARAM_INFO
	.align		4
.L_31:
        /*0078*/ 	.byte	0x04, 0x17
        /*007a*/ 	.short	(.L_33 - .L_32)
.L_32:
        /*007c*/ 	.word	0x00000000
        /*0080*/ 	.short	0x0012
        /*0082*/ 	.short	0x005c
        /*0084*/ 	.byte	0x00, 0xf0, 0x11, 0x00


	//----- nvinfo : EIATTR_KPARAM_INFO
	.align		4
.L_33:
        /*0088*/ 	.byte	0x04, 0x17
        /*008a*/ 	.short	(.L_35 - .L_34)
.L_34:
        /*008c*/ 	.word	0x00000000
        /*0090*/ 	.short	0x0011
        /*0092*/ 	.short	0x0058
        /*0094*/ 	.byte	0x00, 0xf0, 0x11, 0x00


	//----- nvinfo : EIATTR_KPARAM_INFO
	.align		4
.L_35:
        /*0098*/ 	.byte	0x04, 0x17
        /*009a*/ 	.short	(.L_37 - .L_36)
.L_36:
        /*009c*/ 	.word	0x00000000
        /*00a0*/ 	.short	0x0010
        /*00a2*/ 	.short	0x0054
        /*00a4*/ 	.byte	0x00, 0xf0, 0x11, 0x00


	//----- nvinfo : EIATTR_KPARAM_INFO
	.align		4
.L_37:
        /*00a8*/ 	.byte	0x04, 0x17
        /*00aa*/ 	.short	(.L_39 - .L_38)
.L_38:
        /*00ac*/ 	.word	0x00000000
        /*00b0*/ 	.short	0x000f
        /*00b2*/ 	.short	0x0050
        /*00b4*/ 	.byte	0x00, 0xf0, 0x11, 0x00


	//----- nvinfo : EIATTR_KPARAM_INFO
	.align		4
.L_39:
        /*00b8*/ 	.byte	0x04, 0x17
        /*00ba*/ 	.short	(.L_41 - .L_40)
.L_40:
        /*00bc*/ 	.word	0x00000000
        /*00c0*/ 	.short	0x000e
        /*00c2*/ 	.short	0x004c
        /*00c4*/ 	.byte	0x00, 0xf0, 0x11, 0x00


	//----- nvinfo : EIATTR_KPARAM_INFO
	.align		4
.L_41:
        /*00c8*/ 	.byte	0x04, 0x17
        /*00ca*/ 	.short	(.L_43 - .L_42)
.L_42:
        /*00cc*/ 	.word	0x00000000
        /*00d0*/ 	.short	0x000d
        /*00d2*/ 	.short	0x0048
        /*00d4*/ 	.byte	0x00, 0xf0, 0x11, 0x00


	//----- nvinfo : EIATTR_KPARAM_INFO
	.align		4
.L_43:
        /*00d8*/ 	.byte	0x04, 0x17
        /*00da*/ 	.short	(.L_45 - .L_44)
.L_44:
        /*00dc*/ 	.word	0x00000000
        /*00e0*/ 	.short	0x000c
        /*00e2*/ 	.short	0x0044
        /*00e4*/ 	.byte	0x00, 0xf0, 0x11, 0x00


	//----- nvinfo : EIATTR_KPARAM_INFO
	.align		4
.L_45:
        /*00e8*/ 	.byte	0x04, 0x17
        /*00ea*/ 	.short	(.L_47 - .L_46)
.L_46:
        /*00ec*/ 	.word	0x00000000
        /*00f0*/ 	.short	0x000b
        /*00f2*/ 	.short	0x0040
        /*00f4*/ 	.byte	0x00, 0xf0, 0x11, 0x00


	//----- nvinfo : EIATTR_KPARAM_INFO
	.align		4
.L_47:
        /*00f8*/ 	.byte	0x04, 0x17
        /*00fa*/ 	.short	(.L_49 - .L_48)
.L_48:
        /*00fc*/ 	.word	0x00000000
        /*0100*/ 	.short	0x000a
        /*0102*/ 	.short	0x003c
        /*0104*/ 	.byte	0x00, 0xf0, 0x11, 0x00


	//----- nvinfo : EIATTR_KPARAM_INFO
	.align		4
.L_49:
        /*0108*/ 	.byte	0x04, 0x17
        /*010a*/ 	.short	(.L_51 - .L_50)
.L_50:
        /*010c*/ 	.word	0x00000000
        /*0110*/ 	.short	0x0009
        /*0112*/ 	.short	0x0038
        /*0114*/ 	.byte	0x00, 0xf0, 0x11, 0x00


	//----- nvinfo : EIATTR_KPARAM_INFO
	.align		4
.L_51:
        /*0118*/ 	.byte	0x04, 0x17
        /*011a*/ 	.short	(.L_53 - .L_52)
.L_52:
        /*011c*/ 	.word	0x00000000
        /*0120*/ 	.short	0x0008
        /*0122*/ 	.short	0x0034
        /*0124*/ 	.byte	0x00, 0xf0, 0x11, 0x00


	//----- nvinfo : EIATTR_KPARAM_INFO
	.align		4
.L_53:
        /*0128*/ 	.byte	0x04, 0x17
        /*012a*/ 	.short	(.L_55 - .L_54)
.L_54:
        /*012c*/ 	.word	0x00000000
        /*0130*/ 	.short	0x0007
        /*0132*/ 	.short	0x0030
        /*0134*/ 	.byte	0x00, 0xf0, 0x11, 0x00


	//----- nvinfo : EIATTR_KPARAM_INFO
	.align		4
.L_55:
        /*0138*/ 	.byte	0x04, 0x17
        /*013a*/ 	.short	(.L_57 - .L_56)
.L_56:
        /*013c*/ 	.word	0x00000000
        /*0140*/ 	.short	0x0006
        /*0142*/ 	.short	0x002c
        /*0144*/ 	.byte	0x00, 0xf0, 0x11, 0x00


	//----- nvinfo : EIATTR_KPARAM_INFO
	.align		4
.L_57:
        /*0148*/ 	.byte	0x04, 0x17
        /*014a*/ 	.short	(.L_59 - .L_58)
.L_58:
        /*014c*/ 	.word	0x00000000
        /*0150*/ 	.short	0x0005
        /*0152*/ 	.short	0x0028
        /*0154*/ 	.byte	0x00, 0xf0, 0x11, 0x00


	//----- nvinfo : EIATTR_KPARAM_INFO
	.align		4
.L_59:
        /*0158*/ 	.byte	0x04, 0x17
        /*015a*/ 	.short	(.L_61 - .L_60)
.L_60:
        /*015c*/ 	.word	0x00000000
        /*0160*/ 	.short	0x0004
        /*0162*/ 	.short	0x0020
        /*0164*/ 	.byte	0x00, 0xf4, 0x21, 0x00


	//----- nvinfo : EIATTR_KPARAM_INFO
	.align		4
.L_61:
        /*0168*/ 	.byte	0x04, 0x17
        /*016a*/ 	.short	(.L_63 - .L_62)
.L_62:
        /*016c*/ 	.word	0x00000000
        /*0170*/ 	.short	0x0003
        /*0172*/ 	.short	0x0018
        /*0174*/ 	.byte	0x00, 0xf4, 0x21, 0x00


	//----- nvinfo : EIATTR_KPARAM_INFO
	.align		4
.L_63:
        /*0178*/ 	.byte	0x04, 0x17
        /*017a*/ 	.short	(.L_65 - .L_64)
.L_64:
        /*017c*/ 	.word	0x00000000
        /*0180*/ 	.short	0x0002
        /*0182*/ 	.short	0x0010
        /*0184*/ 	.byte	0x00, 0xf4, 0x21, 0x00


	//----- nvinfo : EIATTR_KPARAM_INFO
	.align		4
.L_65:
        /*0188*/ 	.byte	0x04, 0x17
        /*018a*/ 	.short	(.L_67 - .L_66)
.L_66:
        /*018c*/ 	.word	0x00000000
        /*0190*/ 	.short	0x0001
        /*0192*/ 	.short	0x0008
        /*0194*/ 	.byte	0x00, 0xf4, 0x21, 0x00


	//----- nvinfo : EIATTR_KPARAM_INFO
	.align		4
.L_67:
        /*0198*/ 	.byte	0x04, 0x17
        /*019a*/ 	.short	(.L_69 - .L_68)
.L_68:
        /*019c*/ 	.word	0x00000000
        /*01a0*/ 	.short	0x0000
        /*01a2*/ 	.short	0x0000
        /*01a4*/ 	.byte	0x00, 0xf4, 0x21, 0x00


	//----- nvinfo : EIATTR_AT_ENTRY_FRAGMENTS
	.align		4
.L_69:
        /*01a8*/ 	.byte	0x04, 0x4f
        /*01aa*/ 	.short	(.L_71 - .L_70)


	//   ....[0]....
.L_70:
        /*01ac*/ 	.word	0x00000004


	//----- nvinfo : EIATTR_RESERVED_SMEM_USED
	.align		4
.L_71:
        /*01b0*/ 	.byte	0x01, 0x41
	.zero		2


	//----- nvinfo : EIATTR_SPARSE_MMA_MASK
	.align		4
        /*01b4*/ 	.byte	0x03, 0x50
        /*01b6*/ 	.short	0x0000


	//----- nvinfo : EIATTR_TCGEN05_1CTA_USED
	.align		4
        /*01b8*/ 	.byte	0x01, 0x51
	.zero		2


	//----- nvinfo : EIATTR_MAXREG_COUNT
	.align		4
        /*01bc*/ 	.byte	0x03, 0x1b
        /*01be*/ 	.short	0x00ff


	//----- nvinfo : EIATTR_NUM_BARRIERS
	.align		4
        /*01c0*/ 	.byte	0x02, 0x4c
        /*01c2*/ 	.byte	0x01
	.zero		1


	//----- nvinfo : EIATTR_INT_WARP_WIDE_INSTR_OFFSETS
	.align		4
        /*01c4*/ 	.byte	0x04, 0x31
        /*01c6*/ 	.short	(.L_73 - .L_72)


	//   ....[0]....
.L_72:
        /*01c8*/ 	.word	0x00001a20


	//   ....[1]....
        /*01cc*/ 	.word	0x00001a30


	//   ....[2]....
        /*01d0*/ 	.word	0x00002110


	//   ....[3]....
        /*01d4*/ 	.word	0x00002190


	//   ....[4]....
        /*01d8*/ 	.word	0x00005250


	//   ....[5]....
        /*01dc*/ 	.word	0x0000a200


	//   ....[6]....
        /*01e0*/ 	.word	0x0000a250


	//----- nvinfo : EIATTR_COOP_GROUP_MASK_REGIDS
	.align		4
.L_73:
        /*01e4*/ 	.byte	0x04, 0x29
        /*01e6*/ 	.short	(.L_75 - .L_74)


	//   ....[0]....
.L_74:
        /*01e8*/ 	.word	0xffffffff


	//   ....[1]....
        /*01ec*/ 	.word	0xffffffff


	//   ....[2]....
        /*01f0*/ 	.word	0xffffffff


	//   ....[3]....
        /*01f4*/ 	.word	0xffffffff


	//----- nvinfo : EIATTR_COOP_GROUP_INSTR_OFFSETS
	.align		4
.L_75:
        /*01f8*/ 	.byte	0x04, 0x28
        /*01fa*/ 	.short	(.L_77 - .L_76)


	//   ....[0]....
.L_76:
        /*01fc*/ 	.word	0x00000050


	//   ....[1]....
        /*0200*/ 	.word	0x00000310


	//   ....[2]....
        /*0204*/ 	.word	0x0000a090


	//   ....[3]....
        /*0208*/ 	.word	0x0000a300


	//----- nvinfo : EIATTR_VRC_CTA_INIT_COUNT
	.align		4
.L_77:
        /*020c*/ 	.byte	0x02, 0x4a
        /*020e*/ 	.byte	0x80
	.zero		1


	//----- nvinfo : EIATTR_MBARRIER_INSTR_OFFSETS
	.align		4
        /*0210*/ 	.byte	0x04, 0x39
        /*0212*/ 	.short	(.L_79 - .L_78)


	//   ....[0]....
.L_78:
        /*0214*/ 	.word	0x00001f20
        /*0218*/ 	.word	0x000000ff
        /*021c*/ 	.word	0x00000000
        /*0220*/ 	.short	0x0100
        /*0222*/ 	.byte	0x10
	.zero		1


	//   ....[1]....
        /*0224*/ 	.word	0x00002180
        /*0228*/ 	.word	0x000000ff
        /*022c*/ 	.word	0x0000b008
        /*0230*/ 	.short	0x0100
        /*0232*/ 	.byte	0x0d
	.zero		1


	//   ....[2]....
        /*0234*/ 	.word	0x00002320
        /*0238*/ 	.word	0x000000ff
        /*023c*/ 	.word	0x00009000
        /*0240*/ 	.short	0x0100
        /*0242*/ 	.byte	0x0d
	.zero		1


	//   ....[3]....
        /*0244*/ 	.word	0x00002590
        /*0248*/ 	.word	0x000000ff
        /*024c*/ 	.word	0x00009000
        /*0250*/ 	.short	0x010a
        /*0252*/ 	.byte	0x0d
	.zero		1


	//   ....[4]....
        /*0254*/ 	.word	0x000027b0
        /*0258*/ 	.word	0x000000ff
        /*025c*/ 	.word	0x00009000
        /*0260*/ 	.short	0x0108
        /*0262*/ 	.byte	0x0d
	.zero		1


	//   ....[5]....
        /*0264*/ 	.word	0x00005390
        /*0268*/ 	.word	0x000000ff
        /*026c*/ 	.word	0x0000b010
        /*0270*/ 	.short	0x0100
        /*0272*/ 	.byte	0x0d
	.zero		1


	//   ....[6]....
        /*0274*/ 	.word	0x00005500
        /*0278*/ 	.word	0x000000ff
        /*027c*/ 	.word	0x0000b010
        /*0280*/ 	.short	0x010a
        /*0282*/ 	.byte	0x0d
	.zero		1


	//   ....[7]....
        /*0284*/ 	.word	0x00005570
        /*0288*/ 	.word	0x000000ff
        /*028c*/ 	.word	0x0000b010
        /*0290*/ 	.short	0x0108
        /*0292*/ 	.byte	0x0d
	.zero		1


	//   ....[8]....
        /*0294*/ 	.word	0x000055e0
        /*0298*/ 	.word	0x000000ff
        /*029c*/ 	.word	0x00000000
        /*02a0*/ 	.short	0x010a
        /*02a2*/ 	.byte	0x10
	.zero		1


	//   ....[9]....
        /*02a4*/ 	.word	0x00007950
        /*02a8*/ 	.word	0x000000ff
        /*02ac*/ 	.word	0x00000000
        /*02b0*/ 	.short	0x010a
        /*02b2*/ 	.byte	0x10
	.zero		1


	//   ....[10]....
        /*02b4*/ 	.word	0x00007a90
        /*02b8*/ 	.word	0x000000ff
        /*02bc*/ 	.word	0x0000b000
        /*02c0*/ 	.short	0x0108
        /*02c2*/ 	.byte	0x0d
	.zero		1


	//   ....[11]....
        /*02c4*/ 	.word	0x00007c00
        /*02c8*/ 	.word	0x000000ff
        /*02cc*/ 	.word	0x0000b008
        /*02d0*/ 	.short	0x0108
        /*02d2*/ 	.byte	0x0d
	.zero		1


	//   ....[12]....
        /*02d4*/ 	.word	0x0000a320
        /*02d8*/ 	.word	0x000000ff
        /*02dc*/ 	.word	0x00009000
        /*02e0*/ 	.short	0x010a
        /*02e2*/ 	.byte	0x0d
	.zero		1


	//   ....[13]....
        /*02e4*/ 	.word	0x0000a350
        /*02e8*/ 	.word	0x000000ff
        /*02ec*/ 	.word	0x0000b010
        /*02f0*/ 	.short	0x010a
        /*02f2*/ 	.byte	0x0d
	.zero		1


	//   ....[14]....
        /*02f4*/ 	.word	0x0000a380
        /*02f8*/ 	.word	0x000000ff
        /*02fc*/ 	.word	0x00000000
        /*0300*/ 	.short	0x010a
        /*0302*/ 	.byte	0x10
	.zero		1


	//   ....[15]....
        /*0304*/ 	.word	0x0000a3b0
        /*0308*/ 	.word	0x000000ff
        /*030c*/ 	.word	0x00000000
        /*0310*/ 	.short	0x010a
        /*0312*/ 	.byte	0x10
	.zero		1


	//----- nvinfo : EIATTR_NUM_MBARRIERS
	.align		4
.L_79:
        /*0314*/ 	.byte	0x03, 0x38
        /*0316*/ 	.short	0xffff


	//----- nvinfo : EIATTR_EXIT_INSTR_OFFSETS
	.align		4
        /*0318*/ 	.byte	0x04, 0x1c
        /*031a*/ 	.short	(.L_81 - .L_80)


	//   ....[0]....
.L_80:
        /*031c*/ 	.word	0x0000a310


	//----- nvinfo : EIATTR_REQNTID
	.align		4
.L_81:
        /*0320*/ 	.byte	0x04, 0x10
        /*0322*/ 	.short	(.L_83 - .L_82)
.L_82:
        /*0324*/ 	.word	0x00000100
        /*0328*/ 	.word	0x00000001
        /*032c*/ 	.word	0x00000001


	//----- nvinfo : EIATTR_CRS_STACK_SIZE
	.align		4
.L_83:
        /*0330*/ 	.byte	0x04, 0x1e
        /*0332*/ 	.short	(.L_85 - .L_84)
.L_84:
        /*0334*/ 	.word	0x00000000


	//----- nvinfo : EIATTR_CBANK_PARAM_SIZE
	.align		4
.L_85:
        /*0338*/ 	.byte	0x03, 0x19
        /*033a*/ 	.short	0x0088


	//----- nvinfo : EIATTR_PARAM_CBANK
	.align		4
        /*033c*/ 	.byte	0x04, 0x0a
        /*033e*/ 	.short	(.L_87 - .L_86)
	.align		4
.L_86:
        /*0340*/ 	.word	index@(.nv.constant0.attn_fwd)
        /*0344*/ 	.short	0x0380
        /*0346*/ 	.short	0x0088


	//----- nvinfo : EIATTR_SW_WAR
	.align		4
.L_87:
        /*0348*/ 	.byte	0x04, 0x36
        /*034a*/ 	.short	(.L_89 - .L_88)
.L_88:
        /*034c*/ 	.word	0x00000008
.L_89:


//--------------------- .nv.compat                --------------------------
	.section	.nv.compat,"",@"SHT_CUDA_COMPAT_INFO"
	.align	4
        /*0000*/ 	.byte	0x02, 0x02, 0x02, 0x00, 0x02, 0x05, 0x05, 0x00, 0x02, 0x03, 0x00, 0x00, 0x02, 0x06, 0x01, 0x00


//--------------------- .nv.callgraph             --------------------------
	.section	.nv.callgraph,"",@"SHT_CUDA_CALLGRAPH"
	.align	4
	.sectionentsize	8
	.align		4
        /*0000*/ 	.word	0x00000000
	.align		4
        /*0004*/ 	.word	0xffffffff
	.align		4
        /*0008*/ 	.word	0x00000000
	.align		4
        /*000c*/ 	.word	0xfffffffe
	.align		4
        /*0010*/ 	.word	0x00000000
	.align		4
        /*0014*/ 	.word	0xfffffffd
	.align		4
        /*0018*/ 	.word	0x00000000
	.align		4
        /*001c*/ 	.word	0xfffffffc


//--------------------- .nv.constant4             --------------------------
	.section	.nv.constant4,"a",@progbits
	.align	8
	.align		8
.nv.constant4:
        /*0000*/ 	.dword	_$_str


//--------------------- .text.attn_fwd            --------------------------
	.section	.text.attn_fwd,"ax",@progbits
	.align	128
        .global         attn_fwd
        .type           attn_fwd,@function
        .size           attn_fwd,(.L_x_27 - attn_fwd)
        .other          attn_fwd,@"STO_CUDA_ENTRY STV_DEFAULT"
attn_fwd:
.text.attn_fwd:
[----:B------:R-:W0:Y:S01]  /*0000*/  LDC R1, c[0x0][0x37c] ;  /* 0x0000df00ff017b82 */ /* 0x000e220000000800 */
[----:B------:R-:W1:Y:S02]  /*0010*/  S2R R68, SR_TID.X ;  /* 0x0000000000447919 */ /* 0x000e640000002100 */
[----:B-1----:R-:W-:-:S13]  /*0020*/  ISETP.GE.U32.AND P0, PT, R68, 0x20, PT ;  /* 0x000000204400780c */ /* 0x002fda0003f06070 */
[----:B------:R-:W-:Y:S05]  /*0030*/  @P0 BRA `(.L_x_0) ;  /* 0x0000000000b80947 */ /* 0x000fea0003800000 */
[----:B------:R-:W1:Y:S01]  /*0040*/  S2UR UR6, SR_CgaCtaId ;  /* 0x00000000000679c3 */ /* 0x000e620000008800 */
[----:B------:R-:W-:Y:S01]  /*0050*/  NOP ;  /* 0x0000000000007918 */ /* 0x000fe20000000000 */
[----:B------:R-:W-:Y:S02]  /*0060*/  UMOV UR4, 0x40 ;  /* 0x0000004000047882 */ /* 0x000fe40000000000 */
[----:B-1----:R-:W-:-:S09]  /*0070*/  ULEA UR4, UR6, UR4, 0x18 ;  /* 0x0000000406047291 */ /* 0x002fd2000f8ec0ff */
[----:B------:R-:W1:Y:S01]  /*0080*/  LDS.U8 R0, [UR4] ;  /* 0x00000004ff007984 */ /* 0x000e620008000000 */
[----:B------:R-:W-:Y:S02]  /*0090*/  UMOV UR4, 0x400 ;  /* 0x0000040000047882 */ /* 0x000fe40000000000 */
[----:B------:R-:W-:Y:S01]  /*00a0*/  ULEA UR4, UR6, UR4, 0x18 ;  /* 0x0000000406047291 */ /* 0x000fe2000f8ec0ff */
[----:B-1----:R-:W-:-:S13]  /*00b0*/  ISETP.NE.AND P1, PT, R0, RZ, PT ;  /* 0x000000ff0000720c */ /* 0x002fda0003f25270 */
[----:B------:R-:W-:Y:S05]  /*00c0*/  @P1 BRA `(.L_x_1) ;  /* 0x00000000007c1947 */ /* 0x000fea0003800000 */
[----:B------:R-:W-:-:S13]  /*00d0*/  ELECT P1, URZ, PT ;  /* 0x0000000000ff782f */ /* 0x000fda0003820000 */
[----:B------:R-:W-:Y:S05]  /*00e0*/  @!P1 BRA `(.L_x_2) ;  /* 0x0000000000849947 */ /* 0x000fea0003800000 */
[----:B------:R-:W-:Y:S01]  /*00f0*/  UMOV UR5, 0x8 ;  /* 0x0000000800057882 */ /* 0x000fe20000000000 */
[----:B------:R-:W-:Y:S01]  /*0100*/  HFMA2 R4, -RZ, RZ, 0, 5.9604644775390625e-08 ;  /* 0x00000001ff047431 */ /* 0x000fe200000001ff */
[----:B------:R-:W-:-:S03]  /*0110*/  MOV R5, 0xff ;  /* 0x000000ff00057802 */ /* 0x000fc60000000f00 */
[----:B------:R-:W-:Y:S04]  /*0120*/  DEPBAR.LE SB1, 0x36 ;  /* 0x00009d800000791a */ /* 0x000fe80000000000 */
[----:B------:R-:W1:Y:S02]  /*0130*/  UTCATOMSWS.FIND_AND_SET.ALIGN UP0, UR5, UR5 ;  /* 0x00000005000575e3 */ /* 0x000e640008000800 */
[----:B-1----:R-:W-:-:S04]  /*0140*/  PLOP3.LUT P1, PT, PT, PT, UP0, 0x80, 0x8 ;  /* 0x000000000008781c */ /* 0x002fc80003f2f008 */
[----:B------:R-:W-:-:S04]  /*0150*/  SEL R0, RZ, 0xffffffff, !P1 ;  /* 0xffffffffff007807 */ /* 0x000fc80004800000 */
[----:B------:R-:W-:Y:S02]  /*0160*/  ISETP.NE.AND P1, PT, R0, RZ, PT ;  /* 0x000000ff0000720c */ /* 0x000fe40003f25270 */
[----:B------:R-:W-:-:S11]  /*0170*/  MOV R0, UR5 ;  /* 0x0000000500007c02 */ /* 0x000fd60008000f00 */
[----:B------:R-:W-:Y:S05]  /*0180*/  @P1 BRA `(.L_x_3) ;  /* 0x0000000000241947 */ /* 0x000fea0003800000 */
.L_x_4:
[----:B------:R-:W-:Y:S05]  /*0190*/  NANOSLEEP 0x64 ;  /* 0x000000640000795d */ /* 0x000fea0003800000 */
[----:B------:R-:W-:-:S05]  /*01a0*/  UMOV UR5, 0x8 ;  /* 0x0000000800057882 */ /* 0x000fca0000000000 */
[----:B------:R-:W-:Y:S04]  /*01b0*/  DEPBAR.LE SB1, 0x36 ;  /* 0x00009d800000791a */ /* 0x000fe80000000000 */
[----:B------:R-:W1:Y:S02]  /*01c0*/  UTCATOMSWS.FIND_AND_SET.ALIGN UP0, UR5, UR5 ;  /* 0x00000005000575e3 */ /* 0x000e640008000800 */
[----:B-1----:R-:W-:-:S04]  /*01d0*/  PLOP3.LUT P1, PT, PT, PT, UP0, 0x80, 0x8 ;  /* 0x000000000008781c */ /* 0x002fc80003f2f008 */
[----:B------:R-:W-:-:S04]  /*01e0*/  SEL R0, RZ, 0xffffffff, !P1 ;  /* 0xffffffffff007807 */ /* 0x000fc80004800000 */
[----:B------:R-:W-:Y:S02]  /*01f0*/  ISETP.NE.AND P1, PT, R0, RZ, PT ;  /* 0x000000ff0000720c */ /* 0x000fe40003f25270 */
[----:B------:R-:W-:-:S11]  /*0200*/  MOV R0, UR5 ;  /* 0x0000000500007c02 */ /* 0x000fd60008000f00 */
[----:B------:R-:W-:Y:S05]  /*0210*/  @!P1 BRA `(.L_x_4) ;  /* 0xfffffffc00dc9947 */ /* 0x000fea000383ffff */
.L_x_3:
[----:B------:R-:W-:Y:S01]  /*0220*/  IADD3 R3, PT, PT, R0, 0x10, RZ ;  /* 0x0000001000037810 */ /* 0x000fe20007ffe0ff */
[----:B------:R-:W-:Y:S01]  /*0230*/  UMOV UR5, 0x50 ;  /* 0x0000005000057882 */ /* 0x000fe20000000000 */
[----:B------:R-:W-:Y:S01]  /*0240*/  SHF.L.U32 R2, R5, R0, RZ ;  /* 0x0000000005027219 */ /* 0x000fe200000006ff */
[----:B------:R-:W-:Y:S01]  /*0250*/  ULEA UR5, UR6, UR5, 0x18 ;  /* 0x0000000506057291 */ /* 0x000fe2000f8ec0ff */
[----:B------:R-:W-:Y:S02]  /*0260*/  SHF.L.U32 R3, R4, R3, RZ ;  /* 0x0000000304037219 */ /* 0x000fe400000006ff */
[----:B------:R-:W-:Y:S02]  /*0270*/  SHF.L.U32 R0, R0, 0x5, RZ ;  /* 0x0000000500007819 */ /* 0x000fe400000006ff */
[----:B------:R-:W-:-:S05]  /*0280*/  LOP3.LUT R2, R3, R2, RZ, 0xfc, !PT ;  /* 0x0000000203027212 */ /* 0x000fca00078efcff */
[----:B------:R1:W-:Y:S04]  /*0290*/  ATOMS.OR RZ, [UR5], R2 ;  /* 0x00000002ffff798c */ /* 0x0003e8000b000005 */
[----:B------:R1:W-:Y:S01]  /*02a0*/  STS [UR4], R0 ;  /* 0x00000000ff007988 */ /* 0x0003e20008000804 */
[----:B------:R-:W-:Y:S05]  /*02b0*/  BRA `(.L_x_2) ;  /* 0x0000000000107947 */ /* 0x000fea0003800000 */
.L_x_1:
[----:B------:R-:W-:Y:S02]  /*02c0*/  MOV R0, 0xffffffff ;  /* 0xffffffff00007802 */ /* 0x000fe40000000f00 */
[----:B------:R-:W-:-:S03]  /*02d0*/  MOV R2, 0x300 ;  /* 0x0000030000027802 */ /* 0x000fc60000000f00 */
[----:B------:R1:W-:Y:S04]  /*02e0*/  STS [UR4], R0 ;  /* 0x00000000ff007988 */ /* 0x0003e80008000804 */
[----:B01----:R-:W-:Y:S05]  /*02f0*/  CALL.REL.NOINC `($__internal_1_$__cuda_sm10x_tcgen05_guardrail_trap_phase_invalid_during_alloc) ;  /* 0x000000a000447944 */ /* 0x003fea0003c00000 */
.L_x_2:
[----:B------:R-:W-:Y:S05]  /*0300*/  WARPSYNC.ALL ;  /* 0x0000000000007948 */ /* 0x000fea0003800000 */
[----:B------:R-:W-:Y:S01]  /*0310*/  NOP ;  /* 0x0000000000007918 */ /* 0x000fe20000000000 */
.L_x_0:
[----:B-1----:R-:W1:Y:S01]  /*0320*/  S2R R0, SR_CTAID.X ;  /* 0x0000000000007919 */ /* 0x002e620000002500 */
[----:B------:R-:W2:Y:S01]  /*0330*/  S2UR UR12, SR_CTAID.Y ;  /* 0x00000000000c79c3 */ /* 0x000ea20000002600 */
[----:B------:R-:W2:Y:S01]  /*0340*/  LDCU.64 UR4, c[0x0][0x3b0] ;  /* 0x00007600ff0477ac */ /* 0x000ea20008000a00 */
[----:B------:R-:W-:Y:S01]  /*0350*/  LOP3.LUT R69, R68, 0xff, RZ, 0xc0, !PT ;  /* 0x000000ff44457812 */ /* 0x000fe200078ec0ff */
[----:B------:R-:W-:Y:S01]  /*0360*/  UMOV UR13, 0x400 ;  /* 0x00000400000d7882 */ /* 0x000fe20000000000 */
[----:B------:R-:W3:Y:S04]  /*0370*/  LDCU.64 UR34, c[0x0][0x358] ;  /* 0x00006b00ff2277ac */ /* 0x000ee80008000a00 */
[----:B------:R-:W4:Y:S08]  /*0380*/  LDC.64 R22, c[0x0][0x380] ;  /* 0x0000e000ff167b82 */ /* 0x000f300000000a00 */
[----:B------:R-:W0:Y:S08]  /*0390*/  LDC R139, c[0x0][0x3b8] ;  /* 0x0000ee00ff8b7b82 */ /* 0x000e300000000800 */
[----:B------:R-:W0:Y:S01]  /*03a0*/  S2UR UR6, SR_CgaCtaId ;  /* 0x00000000000679c3 */ /* 0x000e220000008800 */
[----:B--2---:R-:W-:Y:S01]  /*03b0*/  UIMAD UR4, UR12, UR4, URZ ;  /* 0x000000040c0472a4 */ /* 0x004fe2000f8e02ff */
[----:B-1----:R-:W-:-:S05]  /*03c0*/  LEA R0, R0, R69, 0x8 ;  /* 0x0000004500007211 */ /* 0x002fca00078e40ff */
[----:B------:R-:W-:Y:S01]  /*03d0*/  IMAD R3, R0, UR5, RZ ;  /* 0x0000000500037c24 */ /* 0x000fe2000f8e02ff */
[----:B------:R-:W-:Y:S01]  /*03e0*/  USHF.R.S32.HI UR5, URZ, 0x1f, UR4 ;  /* 0x0000001fff057899 */ /* 0x000fe20008011404 */
[----:B0-----:R-:W-:-:S03]  /*03f0*/  SHF.L.U32 R5, R139, 0x4, RZ ;  /* 0x000000048b057819 */ /* 0x001fc600000006ff */
[----:B----4-:R-:W-:Y:S02]  /*0400*/  IADD3 R22, P1, P2, R3, UR4, R22 ;  /* 0x0000000403167c10 */ /* 0x010fe4000fa3e016 */
[C---:B------:R-:W-:Y:S01]  /*0410*/  SHF.L.U32 R9, R139.reuse, 0x5, RZ ;  /* 0x000000058b097819 */ /* 0x040fe200000006ff */
[C---:B------:R-:W-:Y:S01]  /*0420*/  IMAD R7, R139.reuse, 0x18, RZ ;  /* 0x000000188b077824 */ /* 0x040fe200078e02ff */
[----:B------:R-:W-:Y:S02]  /*0430*/  SHF.R.S32.HI R2, RZ, 0x1f, R3 ;  /* 0x0000001fff027819 */ /* 0x000fe40000011403 */
[----:B------:R-:W-:Y:S01]  /*0440*/  LEA R31, R139, -R139, 0x3 ;  /* 0x8000008b8b1f7211 */ /* 0x000fe200078e18ff */
[----:B------:R-:W-:Y:S01]  /*0450*/  ULEA UR13, UR6, UR13, 0x18 ;  /* 0x0000000d060d7291 */ /* 0x000fe2000f8ec0ff */
[----:B------:R-:W-:Y:S01]  /*0460*/  BAR.SYNC.DEFER_BLOCKING 0x0 ;  /* 0x0000000000007b1d */ /* 0x000fe20000010000 */
[----:B------:R-:W-:Y:S02]  /*0470*/  IADD3.X R23, PT, PT, R2, UR5, R23, P1, P2 ;  /* 0x0000000502177c10 */ /* 0x000fe40008fe4417 */
[----:B------:R-:W-:-:S02]  /*0480*/  IADD3 R18, P2, PT, R5, R22, RZ ;  /* 0x0000001605127210 */ /* 0x000fc40007f5e0ff */
[-C--:B------:R-:W-:Y:S01]  /*0490*/  IADD3 R10, P4, PT, R9, R22.reuse, RZ ;  /* 0x00000016090a7210 */ /* 0x080fe20007f9e0ff */
[----:B------:R-:W-:Y:S01]  /*04a0*/  IMAD R45, R139, 0xe, RZ ;  /* 0x0000000e8b2d7824 */ /* 0x000fe200078e02ff */
[----:B------:R-:W-:Y:S02]  /*04b0*/  LEA.HI.X.SX32 R19, R5, R23, 0x1, P2 ;  /* 0x0000001705137211 */ /* 0x000fe400010f0eff */
[C---:B------:R-:W-:Y:S01]  /*04c0*/  SHF.L.U32 R13, R139.reuse, 0x1, RZ ;  /* 0x000000018b0d7819 */ /* 0x040fe200000006ff */
[C---:B------:R-:W-:Y:S01]  /*04d0*/  IMAD R41, R139.reuse, 0x28, RZ ;  /* 0x000000288b297824 */ /* 0x040fe200078e02ff */
[----:B------:R-:W-:Y:S01]  /*04e0*/  IADD3 R8, P2, PT, R22, R139, RZ ;  /* 0x0000008b16087210 */ /* 0x000fe20007f5e0ff */
[----:B------:R-:W-:Y:S01]  /*04f0*/  IMAD R57, R139, 0x15, RZ ;  /* 0x000000158b397824 */ /* 0x000fe200078e02ff */
[-C--:B------:R-:W-:Y:S01]  /*0500*/  LEA.HI.X.SX32 R11, R9, R23.reuse, 0x1, P4 ;  /* 0x00000017090b7211 */ /* 0x080fe200020f0eff */
[C---:B------:R-:W-:Y:S01]  /*0510*/  IMAD R107, R139.reuse, 0x30, RZ ;  /* 0x000000308b6b7824 */ /* 0x040fe200078e02ff */
[C---:B------:R-:W-:Y:S01]  /*0520*/  LEA.HI.X.SX32 R9, R139.reuse, R23, 0x1, P2 ;  /* 0x000000178b097211 */ /* 0x040fe200010f0eff */
[----:B------:R-:W-:Y:S01]  /*0530*/  IMAD R123, R139, 0x38, RZ ;  /* 0x000000388b7b7824 */ /* 0x000fe200078e02ff */
[----:B------:R-:W-:-:S02]  /*0540*/  IADD3 R14, P1, PT, R7, R22, RZ ;  /* 0x00000016070e7210 */ /* 0x000fc40007f3e0ff */
[C---:B------:R-:W-:Y:S01]  /*0550*/  LEA R33, R139.reuse, R139, 0x3 ;  /* 0x0000008b8b217211 */ /* 0x040fe200078e18ff */
[----:B------:R-:W-:Y:S01]  /*0560*/  IMAD R71, R139, 0x1c, RZ ;  /* 0x0000001c8b477824 */ /* 0x000fe200078e02ff */
[----:B------:R-:W-:Y:S01]  /*0570*/  IADD3 R30, P2, PT, R31, R22, RZ ;  /* 0x000000161f1e7210 */ /* 0x000fe20007f5e0ff */
[C---:B------:R-:W-:Y:S01]  /*0580*/  IMAD R29, R139.reuse, 0x6, RZ ;  /* 0x000000068b1d7824 */ /* 0x040fe200078e02ff */
[----:B------:R-:W-:Y:S01]  /*0590*/  SHF.L.U32 R3, R139, 0x3, RZ ;  /* 0x000000038b037819 */ /* 0x000fe200000006ff */
[----:B------:R-:W0:Y:S01]  /*05a0*/  LDS R132, [UR13] ;  /* 0x0000000dff847984 */ /* 0x000e220008000800 */
[----:B------:R-:W-:Y:S02]  /*05b0*/  LEA.HI.X.SX32 R15, R7, R23, 0x1, P1 ;  /* 0x00000017070f7211 */ /* 0x000fe400008f0eff */
[----:B------:R-:W-:Y:S01]  /*05c0*/  LEA R47, R139, -R139, 0x4 ;  /* 0x8000008b8b2f7211 */ /* 0x000fe200078e20ff */
[----:B------:R-:W-:Y:S01]  /*05d0*/  BAR.SYNC.DEFER_BLOCKING 0x0 ;  /* 0x0000000000007b1d */ /* 0x000fe20000010000 */
[----:B------:R-:W-:-:S02]  /*05e0*/  LEA.HI.X.SX32 R31, R31, R23, 0x1, P2 ;  /* 0x000000171f1f7211 */ /* 0x000fc400010f0eff */
[-C--:B------:R-:W-:Y:S02]  /*05f0*/  IADD3 R12, P1, PT, R13, R22.reuse, RZ ;  /* 0x000000160d0c7210 */ /* 0x080fe40007f3e0ff */
[-C--:B------:R-:W-:Y:S01]  /*0600*/  IADD3 R44, P2, PT, R45, R22.reuse, RZ ;  /* 0x000000162d2c7210 */ /* 0x080fe20007f5e0ff */
[----:B------:R-:W-:Y:S01]  /*0610*/  IMAD R35, R139, 0xa, RZ ;  /* 0x0000000a8b237824 */ /* 0x000fe200078e02ff */
[-C--:B------:R-:W-:Y:S01]  /*0620*/  IADD3 R24, P3, PT, R3, R22.reuse, RZ ;  /* 0x0000001603187210 */ /* 0x080fe20007f7e0ff */
[----:B------:R-:W-:Y:S01]  /*0630*/  IMAD R37, R139, 0xb, RZ ;  /* 0x0000000b8b257824 */ /* 0x000fe200078e02ff */
[-C--:B------:R-:W-:Y:S01]  /*0640*/  LEA.HI.X.SX32 R13, R13, R23.reuse, 0x1, P1 ;  /* 0x000000170d0d7211 */ /* 0x080fe200008f0eff */
[----:B------:R-:W-:Y:S01]  /*0650*/  IMAD R59, R139, 0x16, RZ ;  /* 0x000000168b3b7824 */ /* 0x000fe200078e02ff */
[----:B------:R-:W-:Y:S01]  /*0660*/  LEA.HI.X.SX32 R45, R45, R23, 0x1, P2 ;  /* 0x000000172d2d7211 */ /* 0x000fe200010f0eff */
[C---:B------:R-:W-:Y:S01]  /*0670*/  IMAD R83, R139.reuse, 0x23, RZ ;  /* 0x000000238b537824 */ /* 0x040fe200078e02ff */
[C---:B------:R-:W-:Y:S01]  /*0680*/  LEA R17, R139.reuse, R139, 0x1 ;  /* 0x0000008b8b117211 */ /* 0x040fe200078e08ff */
[----:B------:R-:W-:Y:S01]  /*0690*/  IMAD R39, R139, 0xc, RZ ;  /* 0x0000000c8b277824 */ /* 0x000fe200078e02ff */
[-C--:B------:R-:W-:Y:S01]  /*06a0*/  IADD3 R6, P6, PT, R41, R22.reuse, RZ ;  /* 0x0000001629067210 */ /* 0x080fe20007fde0ff */
[----:B------:R-:W-:Y:S01]  /*06b0*/  IMAD R43, R139, 0xd, RZ ;  /* 0x0000000d8b2b7824 */ /* 0x000fe200078e02ff */
[-C--:B------:R-:W-:Y:S01]  /*06c0*/  IADD3 R32, P1, PT, R33, R22.reuse, RZ ;  /* 0x0000001621207210 */ /* 0x080fe20007f3e0ff */
[----:B------:R-:W-:Y:S01]  /*06d0*/  IMAD R51, R139, 0x12, RZ ;  /* 0x000000128b337824 */ /* 0x000fe200078e02ff */
[-C--:B------:R-:W-:Y:S01]  /*06e0*/  IADD3 R56, P2, PT, R57, R22.reuse, RZ ;  /* 0x0000001639387210 */ /* 0x080fe20007f5e0ff */
[C---:B------:R-:W-:Y:S01]  /*06f0*/  IMAD R73, R139.reuse, 0x1d, RZ ;  /* 0x0000001d8b497824 */ /* 0x040fe200078e02ff */
[C---:B------:R-:W-:Y:S01]  /*0700*/  SHF.L.U32 R21, R139.reuse, 0x2, RZ ;  /* 0x000000028b157819 */ /* 0x040fe200000006ff */
[----:B------:R-:W-:Y:S01]  /*0710*/  IMAD R95, R139, 0x2a, RZ ;  /* 0x0000002a8b5f7824 */ /* 0x000fe200078e02ff */
[-C--:B------:R-:W-:Y:S01]  /*0720*/  IADD3 R2, P5, PT, R107, R22.reuse, RZ ;  /* 0x000000166b027210 */ /* 0x080fe20007fbe0ff */
        /* <DEDUP_REMOVED lines=9> */
[-C--:B------:R-:W-:Y:S01]  /*07c0*/  LEA.HI.X.SX32 R7, R41, R23.reuse, 0x1, P6 ;  /* 0x0000001729077211 */ /* 0x080fe200030f0eff */
[----:B------:R-:W-:Y:S01]  /*07d0*/  IMAD R65, R139, 0x1a, RZ ;  /* 0x0000001a8b417824 */ /* 0x000fe200078e02ff */
[-C--:B------:R-:W-:Y:S01]  /*07e0*/  LEA.HI.X.SX32 R33, R33, R23.reuse, 0x1, P1 ;  /* 0x0000001721217211 */ /* 0x080fe200008f0eff */
[----:B------:R-:W-:Y:S01]  /*07f0*/  IMAD R67, R139, 0x1b, RZ ;  /* 0x0000001b8b437824 */ /* 0x000fe200078e02ff */
[-C--:B------:R-:W-:Y:S01]  /*0800*/  LEA.HI.X.SX32 R57, R57, R23.reuse, 0x1, P2 ;  /* 0x0000001739397211 */ /* 0x080fe200010f0eff */
[----:B------:R-:W-:Y:S01]  /*0810*/  IMAD R75, R139, 0x1e, RZ ;  /* 0x0000001e8b4b7824 */ /* 0x000fe200078e02ff */
[-C--:B------:R-:W-:Y:S01]  /*0820*/  IADD3 R20, P6, PT, R21, R22.reuse, RZ ;  /* 0x0000001615147210 */ /* 0x080fe20007fde0ff */
[----:B------:R-:W-:Y:S01]  /*0830*/  IMAD R81, R139, 0x22, RZ ;  /* 0x000000228b517824 */ /* 0x000fe200078e02ff */
[-C--:B------:R-:W-:Y:S01]  /*0840*/  LEA.HI.X.SX32 R3, R107, R23.reuse, 0x1, P5 ;  /* 0x000000176b037211 */ /* 0x080fe200028f0eff */
[----:B------:R-:W-:Y:S01]  /*0850*/  IMAD R85, R139, 0x24, RZ ;  /* 0x000000248b557824 */ /* 0x000fe200078e02ff */
[-C--:B------:R-:W-:Y:S01]  /*0860*/  IADD3 R46, P1, PT, R47, R22.reuse, RZ ;  /* 0x000000162f2e7210 */ /* 0x080fe20007f3e0ff */
[----:B---3--:R-:W5:Y:S01]  /*0870*/  LDG.E.U8 R14, desc[UR34][R14.64] ;  /* 0x000000220e0e7981 */ /* 0x008f62000c1e1100 */
[-C--:B------:R-:W-:Y:S01]  /*0880*/  IADD3 R70, P2, PT, R71, R22.reuse, RZ ;  /* 0x0000001647467210 */ /* 0x080fe20007f5e0ff */
[----:B------:R-:W-:Y:S01]  /*0890*/  IMAD R87, R139, 0x25, RZ ;  /* 0x000000258b577824 */ /* 0x000fe200078e02ff */
[-C--:B------:R-:W-:Y:S01]  /*08a0*/  IADD3 R26, P5, PT, R27, R22.reuse, RZ ;  /* 0x000000161b1a7210 */ /* 0x080fe20007fbe0ff */
        /* <DEDUP_REMOVED lines=8> */
[----:B------:R-:W5:Y:S01]  /*0930*/  LDG.E.U8 R18, desc[UR34][R18.64] ;  /* 0x0000002212127981 */ /* 0x000f62000c1e1100 */
[-C--:B------:R-:W-:Y:S01]  /*0940*/  LEA.HI.X.SX32 R21, R21, R23.reuse, 0x1, P6 ;  /* 0x0000001715157211 */ /* 0x080fe200030f0eff */
[----:B------:R-:W-:Y:S01]  /*0950*/  IMAD R99, R139, 0x2c, RZ ;  /* 0x0000002c8b637824 */ /* 0x000fe200078e02ff */
[-C--:B------:R-:W-:Y:S01]  /*0960*/  LEA.HI.X.SX32 R47, R47, R23.reuse, 0x1, P1 ;  /* 0x000000172f2f7211 */ /* 0x080fe200008f0eff */
[----:B------:R-:W-:Y:S01]  /*0970*/  IMAD R101, R139, 0x2d, RZ ;  /* 0x0000002d8b657824 */ /* 0x000fe200078e02ff */
[----:B------:R-:W-:Y:S01]  /*0980*/  LEA.HI.X.SX32 R71, R71, R23, 0x1, P2 ;  /* 0x0000001747477211 */ /* 0x000fe200010f0eff */
[C---:B------:R-:W-:Y:S01]  /*0990*/  IMAD R103, R139.reuse, 0x2e, RZ ;  /* 0x0000002e8b677824 */ /* 0x040fe200078e02ff */
[----:B------:R-:W-:Y:S01]  /*09a0*/  LEA R49, R139, R139, 0x4 ;  /* 0x0000008b8b317211 */ /* 0x000fe200078e20ff */
[----:B------:R-:W1:Y:S01]  /*09b0*/  LDCU UR4, c[0x0][0x3c8] ;  /* 0x00007900ff0477ac */ /* 0x000e620008000800 */
[-C--:B------:R-:W-:Y:S01]  /*09c0*/  IADD3 R36, P6, PT, R37, R22.reuse, RZ ;  /* 0x0000001625247210 */ /* 0x080fe20007fde0ff */
[----:B------:R-:W-:Y:S01]  /*09d0*/  IMAD R105, R139, 0x2f, RZ ;  /* 0x0000002f8b697824 */ /* 0x000fe200078e02ff */
[-C--:B------:R-:W-:Y:S01]  /*09e0*/  LEA.HI.X.SX32 R27, R27, R23.reuse, 0x1, P5 ;  /* 0x000000171b1b7211 */ /* 0x080fe200028f0eff */
[----:B------:R-:W-:Y:S01]  /*09f0*/  IMAD R111, R139, 0x32, RZ ;  /* 0x000000328b6f7824 */ /* 0x000fe200078e02ff */
[-C--:B------:R-:W-:Y:S01]  /*0a00*/  IADD3 R58, P1, PT, R59, R22.reuse, RZ ;  /* 0x000000163b3a7210 */ /* 0x080fe20007f3e0ff */
[----:B------:R-:W-:Y:S01]  /*0a10*/  IMAD R113, R139, 0x33, RZ ;  /* 0x000000338b717824 */ /* 0x000fe200078e02ff */
        /* <DEDUP_REMOVED lines=14> */
[-C--:B------:R-:W-:Y:S01]  /*0b00*/  LEA.HI.X.SX32 R59, R59, R23.reuse, 0x1, P1 ;  /* 0x000000173b3b7211 */ /* 0x080fe200008f0eff */
[----:B------:R-:W-:Y:S01]  /*0b10*/  IMAD R131, R139, 0x3c, RZ ;  /* 0x0000003c8b837824 */ /* 0x000fe200078e02ff */
[----:B------:R-:W-:Y:S01]  /*0b20*/  LEA.HI.X.SX32 R83, R83, R23, 0x1, P2 ;  /* 0x0000001753537211 */ /* 0x000fe200010f0eff */
[----:B------:R-:W5:Y:S01]  /*0b30*/  LDG.E.U8 R10, desc[UR34][R10.64] ;  /* 0x000000220a0a7981 */ /* 0x000f62000c1e1100 */
[----:B------:R-:W-:-:S02]  /*0b40*/  IADD3 R50, P6, PT, R51, R22, RZ ;  /* 0x0000001633327210 */ /* 0x000fc40007fde0ff */
[-C--:B------:R-:W-:Y:S01]  /*0b50*/  LEA.HI.X.SX32 R41, R39, R23.reuse, 0x1, P5 ;  /* 0x0000001727297211 */ /* 0x080fe200028f0eff */
[----:B------:R-:W-:Y:S01]  /*0b60*/  IMAD R133, R139, 0x3d, RZ ;  /* 0x0000003d8b857824 */ /* 0x000fe200078e02ff */
[-C--:B------:R-:W-:Y:S01]  /*0b70*/  IADD3 R72, P1, PT, R73, R22.reuse, RZ ;  /* 0x0000001649487210 */ /* 0x080fe20007f3e0ff */
[----:B------:R-:W-:Y:S01]  /*0b80*/  IMAD R135, R139, 0x3e, RZ ;  /* 0x0000003e8b877824 */ /* 0x000fe200078e02ff */
[-C--:B------:R-:W-:Y:S01]  /*0b90*/  IADD3 R94, P2, PT, R95, R22.reuse, RZ ;  /* 0x000000165f5e7210 */ /* 0x080fe20007f5e0ff */
[----:B------:R-:W5:Y:S01]  /*0ba0*/  LDG.E.U8 R38, desc[UR34][R22.64] ;  /* 0x0000002216267981 */ /* 0x000f62000c1e1100 */
[-C--:B------:R-:W-:Y:S02]  /*0bb0*/  IADD3 R52, P5, PT, R53, R22.reuse, RZ ;  /* 0x0000001635347210 */ /* 0x080fe40007fbe0ff */
[----:B------:R-:W-:Y:S01]  /*0bc0*/  LEA.HI.X.SX32 R43, R43, R23, 0x1, P3 ;  /* 0x000000172b2b7211 */ /* 0x000fe200018f0eff */
[----:B------:R-:W5:Y:S01]  /*0bd0*/  LDG.E.U8 R11, desc[UR34][R70.64] ;  /* 0x00000022460b7981 */ /* 0x000f62000c1e1100 */
[----:B------:R-:W-:-:S02]  /*0be0*/  IADD3 R54, P3, PT, R55, R22, RZ ;  /* 0x0000001637367210 */ /* 0x000fc40007f7e0ff */
[-C--:B------:R-:W-:Y:S01]  /*0bf0*/  LEA.HI.X.SX32 R49, R49, R23.reuse, 0x1, P4 ;  /* 0x0000001731317211 */ /* 0x080fe200020f0eff */
[----:B------:R-:W5:Y:S01]  /*0c00*/  LDG.E.U8 R2, desc[UR34][R2.64] ;  /* 0x0000002202027981 */ /* 0x000f62000c1e1100 */
[-C--:B------:R-:W-:Y:S02]  /*0c10*/  IADD3 R60, P4, PT, R61, R22.reuse, RZ ;  /* 0x000000163d3c7210 */ /* 0x080fe40007f9e0ff */
[-C--:B------:R-:W-:Y:S01]  /*0c20*/  LEA.HI.X.SX32 R51, R51, R23.reuse, 0x1, P6 ;  /* 0x0000001733337211 */ /* 0x080fe200030f0eff */
[----:B------:R-:W5:Y:S01]  /*0c30*/  LDG.E.U8 R140, desc[UR34][R4.64] ;  /* 0x00000022048c7981 */ /* 0x000f62000c1e1100 */
[-C--:B------:R-:W-:Y:S02]  /*0c40*/  LEA.HI.X.SX32 R73, R73, R23.reuse, 0x1, P1 ;  /* 0x0000001749497211 */ /* 0x080fe400008f0eff */
[----:B------:R-:W-:Y:S01]  /*0c50*/  LEA.HI.X.SX32 R95, R95, R23, 0x1, P2 ;  /* 0x000000175f5f7211 */ /* 0x000fe200010f0eff */
[----:B------:R-:W5:Y:S01]  /*0c60*/  LDG.E.U8 R39, desc[UR34][R8.64] ;  /* 0x0000002208277981 */ /* 0x000f62000c1e1100 */
[----:B------:R-:W-:-:S02]  /*0c70*/  IADD3 R62, P6, PT, R63, R22, RZ ;  /* 0x000000163f3e7210 */ /* 0x000fc40007fde0ff */
[----:B------:R-:W-:Y:S01]  /*0c80*/  LEA.HI.X.SX32 R53, R53, R23, 0x1, P5 ;  /* 0x0000001735357211 */ /* 0x000fe200028f0eff */
[----:B------:R2:W5:Y:S01]  /*0c90*/  LDG.E.U8 R15, desc[UR34][R72.64] ;  /* 0x00000022480f7981 */ /* 0x000562000c1e1100 */
[-C--:B------:R-:W-:Y:S02]  /*0ca0*/  IADD3 R106, P2, PT, R109, R22.reuse, RZ ;  /* 0x000000166d6a7210 */ /* 0x080fe40007f5e0ff */
[----:B------:R-:W-:Y:S01]  /*0cb0*/  LEA R77, R139, -R139, 0x5 ;  /* 0x8000008b8b4d7211 */ /* 0x000fe200078e28ff */
[----:B------:R-:W5:Y:S01]  /*0cc0*/  LDG.E.U8 R24, desc[UR34][R24.64] ;  /* 0x0000002218187981 */ /* 0x000f62000c1e1100 */
[-C--:B------:R-:W-:Y:S02]  /*0cd0*/  IADD3 R64, P5, PT, R65, R22.reuse, RZ ;  /* 0x0000001641407210 */ /* 0x080fe40007fbe0ff */
[----:B------:R-:W-:Y:S01]  /*0ce0*/  LEA.HI.X.SX32 R55, R55, R23, 0x1, P3 ;  /* 0x0000001737377211 */ /* 0x000fe200018f0eff */
[----:B------:R-:W5:Y:S01]  /*0cf0*/  LDG.E.U8 R50, desc[UR34][R50.64] ;  /* 0x0000002232327981 */ /* 0x000f62000c1e1100 */
[----:B------:R-:W-:Y:S01]  /*0d00*/  LEA R79, R139, R139, 0x5 ;  /* 0x0000008b8b4f7211 */ /* 0x000fe200078e28ff */
[----:B--2---:R-:W2:Y:S01]  /*0d10*/  LDC.64 R72, c[0x0][0x3c0] ;  /* 0x0000f000ff487b82 */ /* 0x004ea20000000a00 */
[----:B------:R-:W-:Y:S01]  /*0d20*/  IADD3 R66, P3, PT, R67, R22, RZ ;  /* 0x0000001643427210 */ /* 0x000fe20007f7e0ff */
[----:B------:R-:W5:Y:S01]  /*0d30*/  LDG.E.U8 R52, desc[UR34][R52.64] ;  /* 0x0000002234347981 */ /* 0x000f62000c1e1100 */
[----:B------:R-:W-:-:S02]  /*0d40*/  LEA.HI.X.SX32 R61, R61, R23, 0x1, P4 ;  /* 0x000000173d3d7211 */ /* 0x000fc400020f0eff */
[-C--:B------:R-:W-:Y:S01]  /*0d50*/  IADD3 R74, P4, PT, R75, R22.reuse, RZ ;  /* 0x000000164b4a7210 */ /* 0x080fe20007f9e0ff */
[----:B------:R-:W5:Y:S01]  /*0d60*/  LDG.E.U8 R13, desc[UR34][R12.64] ;  /* 0x000000220c0d7981 */ /* 0x000f62000c1e1100 */
[-C--:B------:R-:W-:Y:S02]  /*0d70*/  LEA.HI.X.SX32 R63, R63, R23.reuse, 0x1, P6 ;  /* 0x000000173f3f7211 */ /* 0x080fe400030f0eff */
[-C--:B------:R-:W-:Y:S01]  /*0d80*/  LEA.HI.X.SX32 R107, R109, R23.reuse, 0x1, P2 ;  /* 0x000000176d6b7211 */ /* 0x080fe200010f0eff */
[----:B------:R-:W5:Y:S01]  /*0d90*/  LDG.E.U8 R17, desc[UR34][R16.64] ;  /* 0x0000002210117981 */ /* 0x000f62000c1e1100 */
[-C--:B------:R-:W-:Y:S02]  /*0da0*/  IADD3 R76, P6, PT, R77, R22.reuse, RZ ;  /* 0x000000164d4c7210 */ /* 0x080fe40007fde0ff */
[----:B------:R-:W-:Y:S01]  /*0db0*/  LEA.HI.X.SX32 R65, R65, R23, 0x1, P5 ;  /* 0x0000001741417211 */ /* 0x000fe200028f0eff */
[----:B------:R3:W5:Y:S01]  /*0dc0*/  LDG.E.U8 R19, desc[UR34][R106.64] ;  /* 0x000000226a137981 */ /* 0x000762000c1e1100 */
[----:B------:R-:W-:-:S02]  /*0dd0*/  IADD3 R78, P5, PT, R79, R22, RZ ;  /* 0x000000164f4e7210 */ /* 0x000fc40007fbe0ff */
[-C--:B------:R-:W-:Y:S01]  /*0de0*/  LEA.HI.X.SX32 R67, R67, R23.reuse, 0x1, P3 ;  /* 0x0000001743437211 */ /* 0x080fe200018f0eff */
[----:B------:R-:W5:Y:S01]  /*0df0*/  LDG.E.U8 R21, desc[UR34][R20.64] ;  /* 0x0000002214157981 */ /* 0x000f62000c1e1100 */
[-C--:B------:R-:W-:Y:S02]  /*0e00*/  IADD3 R80, P3, PT, R81, R22.reuse, RZ ;  /* 0x0000001651507210 */ /* 0x080fe40007f7e0ff */
[-C--:B------:R-:W-:Y:S01]  /*0e10*/  IADD3 R84, P1, PT, R85, R22.reuse, RZ ;  /* 0x0000001655547210 */ /* 0x080fe20007f3e0ff */
[----:B------:R-:W5:Y:S01]  /*0e20*/  LDG.E.U8 R27, desc[UR34][R26.64] ;  /* 0x000000221a1b7981 */ /* 0x000f62000c1e1100 */
[-C--:B------:R-:W-:Y:S01]  /*0e30*/  LEA.HI.X.SX32 R75, R75, R23.reuse, 0x1, P4 ;  /* 0x000000174b4b7211 */ /* 0x080fe200020f0eff */
[----:B---3--:R-:W3:Y:S01]  /*0e40*/  LDC.64 R106, c[0x0][0x388] ;  /* 0x0000e200ff6a7b82 */ /* 0x008ee20000000a00 */
[----:B------:R-:W-:Y:S01]  /*0e50*/  IADD3 R86, P4, PT, R87, R22, RZ ;  /* 0x0000001657567210 */ /* 0x000fe20007f9e0ff */
[----:B------:R-:W5:Y:S01]  /*0e60*/  LDG.E.U8 R42, desc[UR34][R42.64] ;  /* 0x000000222a2a7981 */ /* 0x000f62000c1e1100 */
[----:B------:R-:W-:-:S02]  /*0e70*/  LEA.HI.X.SX32 R77, R77, R23, 0x1, P6 ;  /* 0x000000174d4d7211 */ /* 0x000fc400030f0eff */
[-C--:B------:R-:W-:Y:S01]  /*0e80*/  IADD3 R88, P6, PT, R89, R22.reuse, RZ ;  /* 0x0000001659587210 */ /* 0x080fe20007fde0ff */
[----:B------:R-:W5:Y:S01]  /*0e90*/  LDG.E.U8 R6, desc[UR34][R6.64] ;  /* 0x0000002206067981 */ /* 0x000f62000c1e1100 */
[-C--:B------:R-:W-:Y:S02]  /*0ea0*/  LEA.HI.X.SX32 R79, R79, R23.reuse, 0x1, P5 ;  /* 0x000000174f4f7211 */ /* 0x080fe400028f0eff */
[-C--:B------:R-:W-:Y:S01]  /*0eb0*/  IADD3 R90, P5, PT, R91, R22.reuse, RZ ;  /* 0x000000165b5a7210 */ /* 0x080fe20007fbe0ff */
[----:B------:R4:W5:Y:S01]  /*0ec0*/  LDG.E.U8 R77, desc[UR34][R76.64] ;  /* 0x000000224c4d7981 */ /* 0x000962000c1e1100 */
[-C--:B------:R-:W-:Y:S02]  /*0ed0*/  LEA.HI.X.SX32 R81, R81, R23.reuse, 0x1, P3 ;  /* 0x0000001751517211 */ /* 0x080fe400018f0eff */
[----:B------:R-:W-:Y:S01]  /*0ee0*/  IADD3 R92, P3, PT, R93, R22, RZ ;  /* 0x000000165d5c7210 */ /* 0x000fe20007f7e0ff */
[----:B------:R-:W5:Y:S01]  /*0ef0*/  LDG.E.U8 R46, desc[UR34][R46.64] ;  /* 0x000000222e2e7981 */ /* 0x000f62000c1e1100 */
[----:B------:R-:W-:-:S02]  /*0f00*/  LEA.HI.X.SX32 R85, R85, R23, 0x1, P1 ;  /* 0x0000001755557211 */ /* 0x000fc400008f0eff */
[-C--:B------:R-:W-:Y:S01]  /*0f10*/  IADD3 R96, P1, PT, R97, R22.reuse, RZ ;  /* 0x0000001661607210 */ /* 0x080fe20007f3e0ff */
[----:B------:R-:W5:Y:S01]  /*0f20*/  LDG.E.U8 R32, desc[UR34][R32.64] ;  /* 0x0000002220207981 */ /* 0x000f62000c1e1100 */
[-C--:B------:R-:W-:Y:S02]  /*0f30*/  LEA.HI.X.SX32 R87, R87, R23.reuse, 0x1, P4 ;  /* 0x0000001757577211 */ /* 0x080fe400020f0eff */
[-C--:B------:R-:W-:Y:S01]  /*0f40*/  IADD3 R98, P4, PT, R99, R22.reuse, RZ ;  /* 0x0000001663627210 */ /* 0x080fe20007f9e0ff */
[----:B------:R-:W5:Y:S01]  /*0f50*/  LDG.E.U8 R36, desc[UR34][R36.64] ;  /* 0x0000002224247981 */ /* 0x000f62000c1e1100 */
        /* <DEDUP_REMOVED lines=24> */
[----:B------:R-:W-:Y:S02]  /*10e0*/  LEA.HI.X.SX32 R109, R111, R23, 0x1, P1 ;  /* 0x000000176f6d7211 */ /* 0x000fe400008f0eff */
[-C--:B------:R-:W-:Y:S02]  /*10f0*/  IADD3 R118, P2, PT, R121, R22.reuse, RZ ;  /* 0x0000001679767210 */ /* 0x080fe40007f5e0ff */
[----:B------:R-:W-:Y:S02]  /*1100*/  LOP3.LUT R71, R68, 0x3f, RZ, 0xc0, !PT ;  /* 0x0000003f44477812 */ /* 0x000fe400078ec0ff */
[----:B------:R-:W-:Y:S01]  /*1110*/  LEA R137, R139, -R139, 0x6 ;  /* 0x8000008b8b897211 */ /* 0x000fe200078e30ff */
[----:B--2---:R-:W-:Y:S01]  /*1120*/  IMAD R3, R72, UR12, RZ ;  /* 0x0000000c48037c24 */ /* 0x004fe2000f8e02ff */
[----:B------:R-:W-:Y:S01]  /*1130*/  LEA.HI.X.SX32 R111, R113, R23, 0x1, P4 ;  /* 0x00000017716f7211 */ /* 0x000fe200020f0eff */
[----:B------:R3:W5:Y:S01]  /*1140*/  LDG.E.U8 R25, desc[UR34][R108.64] ;  /* 0x000000226c197981 */ /* 0x000762000c1e1100 */
[----:B------:R-:W-:-:S02]  /*1150*/  IADD3 R120, P1, PT, R125, R22, RZ ;  /* 0x000000167d787210 */ /* 0x000fc40007f3e0ff */
[-C--:B------:R-:W-:Y:S01]  /*1160*/  LEA.HI.X.SX32 R113, R115, R23.reuse, 0x1, P6 ;  /* 0x0000001773717211 */ /* 0x080fe200030f0eff */
[----:B------:R2:W5:Y:S01]  /*1170*/  LDG.E.U8 R79, desc[UR34][R78.64] ;  /* 0x000000224e4f7981 */ /* 0x000562000c1e1100 */
[-C--:B------:R-:W-:Y:S02]  /*1180*/  LEA.HI.X.SX32 R115, R117, R23.reuse, 0x1, P5 ;  /* 0x0000001775737211 */ /* 0x080fe400028f0eff */
[-C--:B------:R-:W-:Y:S01]  /*1190*/  IADD3 R122, P4, PT, R127, R22.reuse, RZ ;  /* 0x000000167f7a7210 */ /* 0x080fe20007f9e0ff */
[----:B------:R0:W5:Y:S01]  /*11a0*/  LDG.E.U8 R75, desc[UR34][R74.64] ;  /* 0x000000224a4b7981 */ /* 0x000162000c1e1100 */
[----:B------:R-:W-:Y:S02]  /*11b0*/  LEA.HI.X.SX32 R117, R119, R23, 0x1, P3 ;  /* 0x0000001777757211 */ /* 0x000fe400018f0eff */
[----:B----4-:R-:W-:Y:S01]  /*11c0*/  SHF.R.U32.HI R76, RZ, 0x6, R68 ;  /* 0x00000006ff4c7819 */ /* 0x010fe20000011644 */
[----:B-1----:R-:W-:Y:S01]  /*11d0*/  IMAD R4, R71, UR4, RZ ;  /* 0x0000000447047c24 */ /* 0x002fe2000f8e02ff */
[-C--:B------:R-:W-:Y:S01]  /*11e0*/  IADD3 R124, P6, PT, R129, R22.reuse, RZ ;  /* 0x00000016817c7210 */ /* 0x080fe20007fde0ff */
[----:B------:R-:W5:Y:S01]  /*11f0*/  LDG.E.U8 R48, desc[UR34][R48.64] ;  /* 0x0000002230307981 */ /* 0x000f62000c1e1100 */
[----:B------:R-:W-:-:S02]  /*1200*/  IADD3 R126, P5, PT, R131, R22, RZ ;  /* 0x00000016837e7210 */ /* 0x000fc40007fbe0ff */
[-C--:B------:R-:W-:Y:S01]  /*1210*/  LEA.HI.X.SX32 R119, R121, R23.reuse, 0x1, P2 ;  /* 0x0000001779777211 */ /* 0x080fe200010f0eff */
[----:B------:R-:W5:Y:S01]  /*1220*/  LDG.E.U8 R33, desc[UR34][R114.64] ;  /* 0x0000002272217981 */ /* 0x000f62000c1e1100 */
[-C--:B------:R-:W-:Y:S02]  /*1230*/  IADD3 R128, P3, PT, R133, R22.reuse, RZ ;  /* 0x0000001685807210 */ /* 0x080fe40007f7e0ff */
[-C--:B------:R-:W-:Y:S01]  /*1240*/  IADD3 R130, P2, PT, R135, R22.reuse, RZ ;  /* 0x0000001687827210 */ /* 0x080fe20007f5e0ff */
[----:B------:R-:W5:Y:S01]  /*1250*/  LDG.E.U8 R37, desc[UR34][R118.64] ;  /* 0x0000002276257981 */ /* 0x000f62000c1e1100 */
[----:B------:R-:W-:Y:S02]  /*1260*/  LEA.HI.X.SX32 R121, R125, R23, 0x1, P1 ;  /* 0x000000177d797211 */ /* 0x000fe400008f0eff */
[----:B------:R-:W-:Y:S01]  /*1270*/  IADD3 R22, P1, PT, R137, R22, RZ ;  /* 0x0000001689167210 */ /* 0x000fe20007f3e0ff */
[----:B------:R-:W5:Y:S01]  /*1280*/  LDG.E.U8 R29, desc[UR34][R110.64] ;  /* 0x000000226e1d7981 */ /* 0x000f62000c1e1100 */
[----:B------:R-:W-:-:S02]  /*1290*/  LOP3.LUT R5, R68, 0x7f, RZ, 0xc0, !PT ;  /* 0x0000007f44057812 */ /* 0x000fc400078ec0ff */
[----:B------:R-:W-:Y:S01]  /*12a0*/  LOP3.LUT R8, R68, 0x80, RZ, 0xc0, !PT ;  /* 0x0000008044087812 */ /* 0x000fe200078ec0ff */
[----:B------:R-:W5:Y:S01]  /*12b0*/  LDG.E.U8 R41, desc[UR34][R120.64] ;  /* 0x0000002278297981 */ /* 0x000f62000c1e1100 */
[-C--:B------:R-:W-:Y:S02]  /*12c0*/  LEA.HI.X.SX32 R123, R127, R23.reuse, 0x1, P4 ;  /* 0x000000177f7b7211 */ /* 0x080fe400020f0eff */
[----:B------:R-:W-:Y:S01]  /*12d0*/  SGXT.U32 R76, R76, 0x2 ;  /* 0x000000024c4c781a */ /* 0x000fe20000000000 */
[----:B------:R-:W5:Y:S01]  /*12e0*/  LDG.E.U8 R31, desc[UR34][R112.64] ;  /* 0x00000022701f7981 */ /* 0x000f62000c1e1100 */
[-C--:B------:R-:W-:Y:S02]  /*12f0*/  LEA.HI.X.SX32 R125, R129, R23.reuse, 0x1, P6 ;  /* 0x00000017817d7211 */ /* 0x080fe400030f0eff */
[-C--:B------:R-:W-:Y:S01]  /*1300*/  LEA.HI.X.SX32 R127, R131, R23.reuse, 0x1, P5 ;  /* 0x00000017837f7211 */ /* 0x080fe200028f0eff */
[----:B------:R-:W5:Y:S01]  /*1310*/  LDG.E.U8 R35, desc[UR34][R116.64] ;  /* 0x0000002274237981 */ /* 0x000f62000c1e1100 */
[----:B------:R-:W-:-:S02]  /*1320*/  LEA.HI.X.SX32 R129, R133, R23, 0x1, P3 ;  /* 0x0000001785817211 */ /* 0x000fc400018f0eff */
[-C--:B------:R-:W-:Y:S01]  /*1330*/  LEA.HI.X.SX32 R131, R135, R23.reuse, 0x1, P2 ;  /* 0x0000001787837211 */ /* 0x080fe200010f0eff */
[----:B------:R-:W5:Y:S01]  /*1340*/  LDG.E.U8 R43, desc[UR34][R124.64] ;  /* 0x000000227c2b7981 */ /* 0x000f62000c1e1100 */
[----:B------:R-:W-:Y:S02]  /*1350*/  LEA.HI.X.SX32 R23, R137, R23, 0x1, P1 ;  /* 0x0000001789177211 */ /* 0x000fe400008f0eff */
[----:B------:R-:W-:Y:S01]  /*1360*/  LEA R51, R8, R5, 0x6 ;  /* 0x0000000508337211 */ /* 0x000fe200078e30ff */
[----:B------:R-:W5:Y:S01]  /*1370*/  LDG.E.U8 R49, desc[UR34][R130.64] ;  /* 0x0000002282317981 */ /* 0x000f62000c1e1100 */
[--C-:B---3--:R-:W-:Y:S02]  /*1380*/  IADD3 R109, P1, P2, R4, R106, R3.reuse ;  /* 0x0000006a046d7210 */ /* 0x108fe40007a3e003 */
[----:B------:R-:W-:Y:S01]  /*1390*/  SHF.R.S32.HI R5, RZ, 0x1f, R4 ;  /* 0x0000001fff057819 */ /* 0x000fe20000011404 */
[----:B------:R-:W-:Y:S01]  /*13a0*/  IMAD R4, R76, R73, RZ ;  /* 0x000000494c047224 */ /* 0x000fe200078e02ff */
[----:B------:R-:W-:Y:S01]  /*13b0*/  SHF.R.S32.HI R8, RZ, 0x1f, R3 ;  /* 0x0000001fff087819 */ /* 0x000fe20000011403 */
[----:B------:R1:W5:Y:S03]  /*13c0*/  LDG.E.U8 R23, desc[UR34][R22.64] ;  /* 0x0000002216177981 */ /* 0x000366000c1e1100 */
[----:B------:R-:W-:Y:S01]  /*13d0*/  IADD3.X R53, PT, PT, R5, R107, R8, P1, P2 ;  /* 0x0000006b05357210 */ /* 0x000fe20000fe4408 */
[----:B------:R3:W5:Y:S01]  /*13e0*/  LDG.E.U8 R47, desc[UR34][R128.64] ;  /* 0x00000022802f7981 */ /* 0x000762000c1e1100 */
[----:B------:R-:W-:-:S02]  /*13f0*/  LEA R8, R73, R4, 0x2 ;  /* 0x0000000449087211 */ /* 0x000fc400078e10ff */
[C---:B--2---:R-:W-:Y:S01]  /*1400*/  LEA.HI R78, R68.reuse, 0xc, RZ, 0x1a ;  /* 0x0000000c444e7811 */ /* 0x044fe200078fd0ff */
[----:B------:R2:W5:Y:S01]  /*1410*/  LDG.E.U8 R45, desc[UR34][R126.64] ;  /* 0x000000227e2d7981 */ /* 0x000562000c1e1100 */
[C---:B------:R-:W-:Y:S02]  /*1420*/  LEA R12, R73.reuse, R8, 0x2 ;  /* 0x00000008490c7211 */ /* 0x040fe400078e10ff */
[----:B0-----:R-:W-:Y:S01]  /*1430*/  LEA.HI R74, R68, 0x1c, RZ, 0x1a ;  /* 0x0000001c444a7811 */ /* 0x001fe200078fd0ff */
[----:B------:R0:W5:Y:S01]  /*1440*/  LDG.E.U8 R54, desc[UR34][R54.64] ;  /* 0x0000002236367981 */ /* 0x000162000c1e1100 */
[C---:B------:R-:W-:Y:S02]  /*1450*/  LEA R16, R73.reuse, R12, 0x3 ;  /* 0x0000000c49107211 */ /* 0x040fe400078e18ff */
[----:B------:R-:W-:Y:S01]  /*1460*/  IADD3 R138, P1, PT, R4, R109, RZ ;  /* 0x0000006d048a7210 */ /* 0x000fe20007f3e0ff */
[----:B------:R0:W5:Y:S01]  /*1470*/  LDG.E.U8 R60, desc[UR34][R60.64] ;  /* 0x000000223c3c7981 */ /* 0x000162000c1e1100 */
[----:B------:R-:W-:-:S02]  /*1480*/  LEA R20, R73, R16, 0x2 ;  /* 0x0000001049147211 */ /* 0x000fc400078e10ff */
[----:B------:R-:W-:Y:S01]  /*1490*/  LEA.HI.X.SX32 R139, R4, R53, 0x1, P1 ;  /* 0x00000035048b7211 */ /* 0x000fe200008f0eff */
[----:B------:R0:W5:Y:S01]  /*14a0*/  LDG.E.U8 R62, desc[UR34][R62.64] ;  /* 0x000000223e3e7981 */ /* 0x000162000c1e1100 */
[C---:B------:R-:W-:Y:S02]  /*14b0*/  LEA R4, R73.reuse, R20, 0x2 ;  /* 0x0000001449047211 */ /* 0x040fe400078e10ff */
[----:B------:R-:W-:Y:S01]  /*14c0*/  IADD3 R136, P1, PT, R8, R109, RZ ;  /* 0x0000006d08887210 */ /* 0x000fe20007f3e0ff */
[-C--:B------:R-:W-:Y:S01]  /*14d0*/  IMAD R3, R78, R73.reuse, RZ ;  /* 0x000000494e037224 */ /* 0x080fe200078e02ff */
[C---:B-1----:R-:W-:Y:S01]  /*14e0*/  LEA R22, R73.reuse, R4, 0x3 ;  /* 0x0000000449167211 */ /* 0x042fe200078e18ff */
[----:B------:R-:W-:Y:S01]  /*14f0*/  IMAD R5, R74, R73, RZ ;  /* 0x000000494a057224 */ /* 0x000fe200078e02ff */
[----:B------:R-:W-:Y:S01]  /*1500*/  LEA.HI.X.SX32 R137, R8, R53, 0x1, P1 ;  /* 0x0000003508897211 */ /* 0x000fe200008f0eff */
[----:B------:R0:W5:Y:S01]  /*1510*/  LDG.E.U8 R64, desc[UR34][R64.64] ;  /* 0x0000002240407981 */ /* 0x000162000c1e1100 */
[----:B------:R-:W-:-:S02]  /*1520*/  LEA R8, R73, R22, 0x2 ;  /* 0x0000001649087211 */ /* 0x000fc400078e10ff */
[----:B------:R-:W-:Y:S01]  /*1530*/  R2UR UR14, R132 ;  /* 0x00000000840e72ca */ /* 0x000fe200000e0000 */
[----:B------:R0:W5:Y:S01]  /*1540*/  LDG.E.U8 R66, desc[UR34][R66.64] ;  /* 0x0000002242427981 */ /* 0x000162000c1e1100 */
[-C--:B------:R-:W-:Y:S02]  /*1550*/  IADD3 R132, P2, PT, R3, R109.reuse, RZ ;  /* 0x0000006d03847210 */ /* 0x080fe40007f5e0ff */
[----:B------:R-:W-:Y:S01]  /*1560*/  IADD3 R134, P1, PT, R12, R109, RZ ;  /* 0x0000006d0c867210 */ /* 0x000fe20007f3e0ff */
[----:B------:R0:W5:Y:S01]  /*1570*/  LDG.E.U8 R80, desc[UR34][R80.64] ;  /* 0x0000002250507981 */ /* 0x000162000c1e1100 */
[----:B------:R-:W-:Y:S02]  /*1580*/  LEA R26, R73, R8, 0x2 ;  /* 0x00000008491a7211 */ /* 0x000fe400078e10ff */
[----:B------:R-:W-:Y:S01]  /*1590*/  SHF.R.U32.HI R7, RZ, 0x5, R68 ;  /* 0x00000005ff077819 */ /* 0x000fe20000011644 */
[----:B------:R0:W5:Y:S01]  /*15a0*/  LDG.E.U8 R84, desc[UR34][R84.64] ;  /* 0x0000002254547981 */ /* 0x000162000c1e1100 */
[----:B------:R-:W-:-:S02]  /*15b0*/  LEA.HI R72, R68, 0x2c, RZ, 0x1a ;  /* 0x0000002c44487811 */ /* 0x000fc400078fd0ff */
[----:B------:R-:W-:Y:S01]  /*15c0*/  IADD3 R124, P3, PT, R5, R109, RZ ;  /* 0x0000006d057c7210 */ /* 0x000fe20007f7e0ff */
[----:B------:R0:W5:Y:S01]  /*15d0*/  LDG.E.U8 R86, desc[UR34][R86.64] ;  /* 0x0000002256567981 */ /* 0x000162000c1e1100 */
[----:B------:R-:W-:Y:S02]  /*15e0*/  LEA.HI.X.SX32 R133, R3, R53, 0x1, P2 ;  /* 0x0000003503857211 */ /* 0x000fe400010f0eff */
[----:B------:R-:W-:Y:S01]  /*15f0*/  IADD3 R130, P2, PT, R16, R109, RZ ;  /* 0x0000006d10827210 */ /* 0x000fe20007f5e0ff */
[----:B------:R0:W5:Y:S01]  /*1600*/  LDG.E.U8 R88, desc[UR34][R88.64] ;  /* 0x0000002258587981 */ /* 0x000162000c1e1100 */
[----:B------:R-:W-:Y:S02]  /*1610*/  LEA.HI.X.SX32 R135, R12, R53, 0x1, P1 ;  /* 0x000000350c877211 */ /* 0x000fe400008f0eff */
[----:B------:R-:W-:Y:S01]  /*1620*/  LEA R12, R73, R26, 0x3 ;  /* 0x0000001a490c7211 */ /* 0x000fe200078e18ff */
[----:B------:R0:W5:Y:S01]  /*1630*/  LDG.E.U8 R90, desc[UR34][R90.64] ;  /* 0x000000225a5a7981 */ /* 0x000162000c1e1100 */
[----:B------:R-:W-:Y:S01]  /*1640*/  R2UR UR20, R7 ;  /* 0x00000000071472ca */ /* 0x000fe200000e0000 */
[----:B------:R-:W-:Y:S01]  /*1650*/  IMAD R7, R72, R73, RZ ;  /* 0x0000004948077224 */ /* 0x000fe200078e02ff */
[----:B------:R-:W-:Y:S01]  /*1660*/  LEA.HI.X.SX32 R125, R5, R53, 0x1, P3 ;  /* 0x00000035057d7211 */ /* 0x000fe200018f0eff */
[----:B------:R0:W5:Y:S01]  /*1670*/  LDG.E.U8 R92, desc[UR34][R92.64] ;  /* 0x000000225c5c7981 */ /* 0x000162000c1e1100 */
[----:B------:R-:W-:-:S02]  /*1680*/  LEA.HI R70, R68, 0x3c, RZ, 0x1a ;  /* 0x0000003c44467811 */ /* 0x000fc400078fd0ff */
[----:B---3--:R-:W-:Y:S01]  /*1690*/  IADD3 R128, P3, PT, R20, R109, RZ ;  /* 0x0000006d14807210 */ /* 0x008fe20007f7e0ff */
[----:B------:R0:W5:Y:S01]  /*16a0*/  LDG.E.U8 R94, desc[UR34][R94.64] ;  /* 0x000000225e5e7981 */ /* 0x000162000c1e1100 */
[----:B------:R-:W-:Y:S02]  /*16b0*/  LEA.HI.X.SX32 R131, R16, R53, 0x1, P2 ;  /* 0x0000003510837211 */ /* 0x000fe400010f0eff */
[----:B------:R-:W-:Y:S01]  /*16c0*/  LEA R16, R73, R12, 0x2 ;  /* 0x0000000c49107211 */ /* 0x000fe200078e10ff */
[----:B------:R-:W-:Y:S01]  /*16d0*/  IMAD R9, R70, R73, RZ ;  /* 0x0000004946097224 */ /* 0x000fe200078e02ff */
[----:B------:R-:W-:Y:S01]  /*16e0*/  LEA.HI.X.SX32 R129, R20, R53, 0x1, P3 ;  /* 0x0000003514817211 */ /* 0x000fe200018f0eff */
[----:B------:R0:W5:Y:S01]  /*16f0*/  LDG.E.U8 R96, desc[UR34][R96.64] ;  /* 0x0000002260607981 */ /* 0x000162000c1e1100 */
[-C--:B------:R-:W-:Y:S02]  /*1700*/  IADD3 R114, P4, PT, R7, R109.reuse, RZ ;  /* 0x0000006d07727210 */ /* 0x080fe40007f9e0ff */
[-C--:B--2---:R-:W-:Y:S01]  /*1710*/  IADD3 R126, P1, PT, R4, R109.reuse, RZ ;  /* 0x0000006d047e7210 */ /* 0x084fe20007f3e0ff */
[----:B------:R0:W5:Y:S01]  /*1720*/  LDG.E.U8 R98, desc[UR34][R98.64] ;  /* 0x0000002262627981 */ /* 0x000162000c1e1100 */
[----:B------:R-:W-:-:S02]  /*1730*/  IADD3 R120, P2, PT, R22, R109, RZ ;  /* 0x0000006d16787210 */ /* 0x000fc40007f5e0ff */
[----:B------:R-:W-:Y:S01]  /*1740*/  IADD3 R118, P3, PT, R8, R109, RZ ;  /* 0x0000006d08767210 */ /* 0x000fe20007f7e0ff */
[----:B------:R0:W5:Y:S01]  /*1750*/  LDG.E.U8 R100, desc[UR34][R100.64] ;  /* 0x0000002264647981 */ /* 0x000162000c1e1100 */
[----:B------:R-:W-:Y:S02]  /*1760*/  LEA R3, R73, R16, 0x2 ;  /* 0x0000001049037211 */ /* 0x000fe400078e10ff */
[-C--:B------:R-:W-:Y:S01]  /*1770*/  LEA.HI.X.SX32 R115, R7, R53.reuse, 0x1, P4 ;  /* 0x0000003507737211 */ /* 0x080fe200020f0eff */
[----:B------:R0:W5:Y:S01]  /*1780*/  LDG.E.U8 R102, desc[UR34][R102.64] ;  /* 0x0000002266667981 */ /* 0x000162000c1e1100 */
[-C--:B------:R-:W-:Y:S02]  /*1790*/  LEA.HI.X.SX32 R127, R4, R53.reuse, 0x1, P1 ;  /* 0x00000035047f7211 */ /* 0x080fe400008f0eff */
[-C--:B------:R-:W-:Y:S01]  /*17a0*/  LEA.HI.X.SX32 R121, R22, R53.reuse, 0x1, P2 ;  /* 0x0000003516797211 */ /* 0x080fe200010f0eff */
[----:B------:R0:W5:Y:S01]  /*17b0*/  LDG.E.U8 R104, desc[UR34][R104.64] ;  /* 0x0000002268687981 */ /* 0x000162000c1e1100 */
[----:B------:R-:W-:-:S02]  /*17c0*/  LEA.HI.X.SX32 R119, R8, R53, 0x1, P3 ;  /* 0x0000003508777211 */ /* 0x000fc400018f0eff */
[-C--:B------:R-:W-:Y:S01]  /*17d0*/  IADD3 R106, P5, PT, R9, R109.reuse, RZ ;  /* 0x0000006d096a7210 */ /* 0x080fe20007fbe0ff */
[----:B------:R0:W5:Y:S01]  /*17e0*/  LDG.E.U8 R122, desc[UR34][R122.64] ;  /* 0x000000227a7a7981 */ /* 0x000162000c1e1100 */
[-C--:B------:R-:W-:Y:S02]  /*17f0*/  IADD3 R116, P1, PT, R26, R109.reuse, RZ ;  /* 0x0000006d1a747210 */ /* 0x080fe40007f3e0ff */
[-C--:B------:R-:W-:Y:S02]  /*1800*/  IADD3 R112, P2, PT, R12, R109.reuse, RZ ;  /* 0x0000006d0c707210 */ /* 0x080fe40007f5e0ff */
[-C--:B------:R-:W-:Y:S02]  /*1810*/  IADD3 R110, P3, PT, R16, R109.reuse, RZ ;  /* 0x0000006d106e7210 */ /* 0x080fe40007f7e0ff */
[----:B------:R-:W-:Y:S02]  /*1820*/  IADD3 R108, P4, PT, R3, R109, RZ ;  /* 0x0000006d036c7210 */ /* 0x000fe40007f9e0ff */
[----:B------:R-:W-:-:S02]  /*1830*/  LEA.HI.X.SX32 R107, R9, R53, 0x1, P5 ;  /* 0x00000035096b7211 */ /* 0x000fc400028f0eff */
[-C--:B------:R-:W-:Y:S02]  /*1840*/  LEA.HI.X.SX32 R117, R26, R53.reuse, 0x1, P1 ;  /* 0x000000351a757211 */ /* 0x080fe400008f0eff */
[-C--:B------:R-:W-:Y:S02]  /*1850*/  LEA.HI.X.SX32 R113, R12, R53.reuse, 0x1, P2 ;  /* 0x000000350c717211 */ /* 0x080fe400010f0eff */
[-C--:B------:R-:W-:Y:S02]  /*1860*/  LEA.HI.X.SX32 R111, R16, R53.reuse, 0x1, P3 ;  /* 0x00000035106f7211 */ /* 0x080fe400018f0eff */
[----:B------:R-:W-:Y:S01]  /*1870*/  LEA.HI.X.SX32 R109, R3, R53, 0x1, P4 ;  /* 0x00000035036d7211 */ /* 0x000fe200020f0eff */
[----:B0-----:R-:W-:Y:S06]  /*1880*/  @P0 BRA `(.L_x_5) ;  /* 0x0000000000180947 */ /* 0x001fec0003800000 */
[----:B------:R-:W-:Y:S01]  /*1890*/  ELECT P1, URZ, PT ;  /* 0x0000000000ff782f */ /* 0x000fe20003820000 */
[----:B------:R-:W-:Y:S01]  /*18a0*/  HFMA2 R3, -RZ, RZ, 0, 5.9604644775390625e-08 ;  /* 0x00000001ff037431 */ /* 0x000fe200000001ff */
[----:B------:R-:W-:Y:S01]  /*18b0*/  UMOV UR4, 0x40 ;  /* 0x0000004000047882 */ /* 0x000fe20000000000 */
[----:B------:R-:W-:Y:S01]  /*18c0*/  UVIRTCOUNT.DEALLOC.SMPOOL 0x80 ;  /* 0x000000800000784c */ /* 0x000fe20000000000 */
[----:B------:R-:W-:-:S09]  /*18d0*/  ULEA UR4, UR6, UR4, 0x18 ;  /* 0x0000000406047291 */ /* 0x000fd2000f8ec0ff */
[----:B------:R0:W-:Y:S03]  /*18e0*/  @P1 STS.U8 [UR4], R3 ;  /* 0x00000003ff001988 */ /* 0x0001e60008000004 */
.L_x_5:
[----:B------:R-:W-:Y:S01]  /*18f0*/  USHF.L.U32 UR5, UR20, 0x4, URZ ;  /* 0x0000000414057899 */ /* 0x000fe200080006ff */
[C---:B0-----:R-:W-:Y:S01]  /*1900*/  LOP3.LUT R3, R51.reuse, 0x10, RZ, 0x3c, !PT ;  /* 0x0000001033037812 */ /* 0x041fe200078e3cff */
[----:B------:R-:W-:Y:S01]  /*1910*/  USHF.L.U32 UR4, UR20, 0x15, URZ ;  /* 0x0000001514047899 */ /* 0x000fe200080006ff */
[C---:B------:R-:W-:Y:S01]  /*1920*/  LOP3.LUT R5, R51.reuse, 0x20, RZ, 0x3c, !PT ;  /* 0x0000002033057812 */ /* 0x040fe200078e3cff */
[----:B------:R-:W-:Y:S01]  /*1930*/  ULOP3.LUT UR5, UR5, 0x40, URZ, 0xc0, !UPT ;  /* 0x0000004005057892 */ /* 0x000fe2000f8ec0ff */
[----:B-----5:R-:W-:Y:S01]  /*1940*/  STS.U8 [R51+UR13+0x400], R24 ;  /* 0x0004001833007988 */ /* 0x020fe2000800000d */
[----:B------:R-:W-:Y:S01]  /*1950*/  LOP3.LUT R7, R51, 0x30, RZ, 0x3c, !PT ;  /* 0x0000003033077812 */ /* 0x000fe200078e3cff */
[----:B------:R-:W-:Y:S01]  /*1960*/  UMOV UR6, 0x1 ;  /* 0x0000000100067882 */ /* 0x000fe20000000000 */
[----:B------:R-:W-:Y:S01]  /*1970*/  ULOP3.LUT UR4, UR5, 0x600000, UR4, 0xf8, !UPT ;  /* 0x0060000005047892 */ /* 0x000fe2000f8ef804 */
[----:B------:R-:W-:Y:S01]  /*1980*/  STS.U8 [R51+UR13+0x800], R18 ;  /* 0x0008001233007988 */ /* 0x000fe2000800000d */
[----:B------:R-:W-:Y:S01]  /*1990*/  LOP3.LUT P1, RZ, R68, 0xff, RZ, 0xc0, !PT ;  /* 0x000000ff44ff7812 */ /* 0x000fe2000782c0ff */
[----:B------:R-:W-:Y:S01]  /*19a0*/  UIADD3 UR16, UPT, UPT, UR13, 0xb000, URZ ;  /* 0x0000b0000d107890 */ /* 0x000fe2000fffe0ff */
[----:B------:R-:W-:Y:S01]  /*19b0*/  PRMT R4, RZ, 0x7610, R4 ;  /* 0x00007610ff047816 */ /* 0x000fe20000000004 */
[----:B------:R-:W-:Y:S01]  /*19c0*/  STS.U8 [R51+UR13+0xc00], R14 ;  /* 0x000c000e33007988 */ /* 0x000fe2000800000d */
[----:B------:R-:W-:Y:S01]  /*19d0*/  UIADD3 UR15, UPT, UPT, UR14, UR4, URZ ;  /* 0x000000040e0f7290 */ /* 0x000fe2000fffe0ff */
[----:B------:R-:W0:Y:S02]  /*19e0*/  LDCU UR9, c[0x0][0x3f0] ;  /* 0x00007e00ff0977ac */ /* 0x000e240008000800 */
[----:B------:R-:W-:Y:S04]  /*19f0*/  STS.U8 [R51+UR13+0x1000], R10 ;  /* 0x0010000a33007988 */ /* 0x000fe8000800000d */
[----:B------:R-:W-:Y:S04]  /*1a00*/  STS.U8 [R51+UR13+0x1400], R6 ;  /* 0x0014000633007988 */ /* 0x000fe8000800000d */
[----:B------:R1:W-:Y:S01]  /*1a10*/  STS.U8 [R51+UR13+0x1800], R2 ;  /* 0x0018000233007988 */ /* 0x0003e2000800000d */
[----:B------:R-:W-:Y:S01]  /*1a20*/  VOTEU.ALL UP0, P1 ;  /* 0x0000000000ff7886 */ /* 0x000fe20000800000 */
[----:B------:R-:W-:-:S02]  /*1a30*/  VOTEU.ALL UP1, P1 ;  /* 0x0000000000ff7886 */ /* 0x000fc40000820000 */
[----:B------:R-:W-:Y:S04]  /*1a40*/  STS.U8 [R51+UR13+0x1c00], R140 ;  /* 0x001c008c33007988 */ /* 0x000fe8000800000d */
[----:B------:R-:W-:Y:S01]  /*1a50*/  STS.U8 [R51+UR13], R38 ;  /* 0x0000002633007988 */ /* 0x000fe2000800000d */
[----:B------:R-:W-:-:S04]  /*1a60*/  @!UP0 UIADD3 UR4, UPT, UPT, -UR6, 0x100000, URZ ;  /* 0x0010000006048890 */ /* 0x000fc8000fffe1ff */
[----:B------:R-:W-:Y:S02]  /*1a70*/  @!UP0 USHF.L.U32 UR5, UR4, 0xb, URZ ;  /* 0x0000000b04058899 */ /* 0x000fe400080006ff */
[----:B------:R-:W-:Y:S01]  /*1a80*/  @!UP0 USHF.L.U32 UR4, UR4, 0x1, URZ ;  /* 0x0000000104048899 */ /* 0x000fe200080006ff */
[----:B------:R-:W2:Y:S01]  /*1a90*/  LDC.64 R150, c[0x0][0x390] ;  /* 0x0000e400ff967b82 */ /* 0x000ea20000000a00 */
[C---:B-1----:R-:W-:Y:S01]  /*1aa0*/  LOP3.LUT R2, R51.reuse, 0x40, RZ, 0x3c, !PT ;  /* 0x0000004033027812 */ /* 0x042fe200078e3cff */
[----:B------:R-:W-:Y:S01]  /*1ab0*/  STS.U8 [R3+UR13+0x80], R39 ;  /* 0x0000802703007988 */ /* 0x000fe2000800000d */
[----:B0-----:R-:W-:Y:S01]  /*1ac0*/  ISETP.LT.AND P2, PT, RZ, UR9, PT ;  /* 0x00000009ff007c0c */ /* 0x001fe2000bf41270 */
[----:B------:R-:W0:Y:S01]  /*1ad0*/  LDCU.64 UR22, c[0x0][0x3d0] ;  /* 0x00007a00ff1677ac */ /* 0x000e220008000a00 */
[----:B------:R-:W-:Y:S01]  /*1ae0*/  PRMT R6, RZ, 0x7610, R6 ;  /* 0x00007610ff067816 */ /* 0x000fe20000000006 */
[----:B------:R-:W-:Y:S04]  /*1af0*/  STS.U8 [R3+UR13+0x480], R32 ;  /* 0x0004802003007988 */ /* 0x000fe8000800000d */
[----:B------:R-:W-:Y:S04]  /*1b00*/  STS.U8 [R3+UR13+0x880], R48 ;  /* 0x0008803003007988 */ /* 0x000fe8000800000d */
[----:B------:R-:W-:Y:S04]  /*1b10*/  STS.U8 [R3+UR13+0xc80], R62 ;  /* 0x000c803e03007988 */ /* 0x000fe8000800000d */
[----:B------:R-:W-:Y:S04]  /*1b20*/  STS.U8 [R3+UR13+0x1080], R79 ;  /* 0x0010804f03007988 */ /* 0x000fe8000800000d */
[----:B------:R-:W-:Y:S04]  /*1b30*/  STS.U8 [R3+UR13+0x1480], R92 ;  /* 0x0014805c03007988 */ /* 0x000fe8000800000d */
[----:B------:R-:W-:Y:S04]  /*1b40*/  STS.U8 [R3+UR13+0x1880], R19 ;  /* 0x0018801303007988 */ /* 0x000fe8000800000d */
[----:B------:R1:W-:Y:S04]  /*1b50*/  STS.U8 [R3+UR13+0x1c80], R41 ;  /* 0x001c802903007988 */ /* 0x0003e8000800000d */
[----:B------:R-:W-:Y:S04]  /*1b60*/  STS.U8 [R5+UR13+0x100], R13 ;  /* 0x0001000d05007988 */ /* 0x000fe8000800000d */
[----:B------:R-:W-:Y:S01]  /*1b70*/  STS.U8 [R5+UR13+0x500], R34 ;  /* 0x0005002205007988 */ /* 0x000fe2000800000d */
[----:B-1----:R-:W-:-:S03]  /*1b80*/  LOP3.LUT R3, R51, 0x50, RZ, 0x3c, !PT ;  /* 0x0000005033037812 */ /* 0x002fc600078e3cff */
        /* <DEDUP_REMOVED lines=8> */
[----:B-1----:R-:W-:-:S02]  /*1c10*/  LOP3.LUT R5, R51, 0x60, RZ, 0x3c, !PT ;  /* 0x0000006033057812 */ /* 0x002fc400078e3cff */
[----:B------:R-:W-:Y:S01]  /*1c20*/  LOP3.LUT R51, R51, 0x70, RZ, 0x3c, !PT ;  /* 0x0000007033337812 */ /* 0x000fe200078e3cff */
[----:B------:R-:W-:Y:S04]  /*1c30*/  STS.U8 [R7+UR13+0x980], R52 ;  /* 0x0009803407007988 */ /* 0x000fe8000800000d */
        /* <DEDUP_REMOVED lines=27> */
[----:B------:R-:W-:Y:S03]  /*1df0*/  STTM.x64 tmem[UR15], RZ ;  /* 0x000000ff000079ed */ /* 0x000fe6000834000f */
[----:B------:R-:W-:Y:S01]  /*1e00*/  STS.U8 [R5+UR13+0x1b00], R35 ;  /* 0x001b002305007988 */ /* 0x000fe2000800000d */
[----:B------:R-:W-:Y:S01]  /*1e10*/  PRMT R8, RZ, 0x7610, R8 ;  /* 0x00007610ff087816 */ /* 0x000fe20000000008 */
[----:B-1----:R-:W1:Y:S02]  /*1e20*/  LDC R75, c[0x0][0x3d8] ;  /* 0x0000f600ff4b7b82 */ /* 0x002e640000000800 */
[----:B------:R3:W-:Y:S04]  /*1e30*/  STS.U8 [R5+UR13+0x1f00], R49 ;  /* 0x001f003105007988 */ /* 0x0007e8000800000d */
[----:B------:R4:W-:Y:S04]  /*1e40*/  STS.U8 [R51+UR13+0x380], R30 ;  /* 0x0003801e33007988 */ /* 0x0009e8000800000d */
[----:B------:R4:W-:Y:S04]  /*1e50*/  STS.U8 [R51+UR13+0x780], R46 ;  /* 0x0007802e33007988 */ /* 0x0009e8000800000d */
[----:B------:R4:W-:Y:S04]  /*1e60*/  STS.U8 [R51+UR13+0xb80], R60 ;  /* 0x000b803c33007988 */ /* 0x0009e8000800000d */
[----:B------:R4:W-:Y:S04]  /*1e70*/  STS.U8 [R51+UR13+0xf80], R77 ;  /* 0x000f804d33007988 */ /* 0x0009e8000800000d */
[----:B------:R4:W-:Y:S04]  /*1e80*/  STS.U8 [R51+UR13+0x1380], R90 ;  /* 0x0013805a33007988 */ /* 0x0009e8000800000d */
[----:B------:R4:W-:Y:S04]  /*1e90*/  STS.U8 [R51+UR13+0x1780], R104 ;  /* 0x0017806833007988 */ /* 0x0009e8000800000d */
[----:B------:R4:W-:Y:S04]  /*1ea0*/  STS.U8 [R51+UR13+0x1b80], R37 ;  /* 0x001b802533007988 */ /* 0x0009e8000800000d */
[----:B------:R4:W-:Y:S01]  /*1eb0*/  STS.U8 [R51+UR13+0x1f80], R23 ;  /* 0x001f801733007988 */ /* 0x0009e2000800000d */
[----:B------:R-:W0:Y:S02]  /*1ec0*/  FENCE.VIEW.ASYNC.T ;  /* 0x00000000000073c6 */ /* 0x000e240000000200 */
[----:B0-----:R-:W-:Y:S01]  /*1ed0*/  BAR.SYNC.DEFER_BLOCKING 0x0 ;  /* 0x0000000000007b1d */ /* 0x001fe20000010000 */
[----:B------:R-:W-:-:S02]  /*1ee0*/  PRMT R10, RZ, 0x7610, R10 ;  /* 0x00007610ff0a7816 */ /* 0x000fc4000000000a */
[----:B------:R-:W-:Y:S02]  /*1ef0*/  PRMT R12, RZ, 0x7610, R12 ;  /* 0x00007610ff0c7816 */ /* 0x000fe4000000000c */
[----:B------:R-:W-:Y:S01]  /*1f00*/  PRMT R14, RZ, 0x7610, R14 ;  /* 0x00007610ff0e7816 */ /* 0x000fe2000000000e */
[----:B------:R-:W0:Y:S02]  /*1f10*/  FENCE.VIEW.ASYNC.S ;  /* 0x00000000000073c6 */ /* 0x000e240000000000 */
[----:B0-----:R0:W0:Y:S02]  /*1f20*/  @!UP1 SYNCS.EXCH.64 URZ, [UR16], UR4 ;  /* 0x0000000410ff95b2 */ /* 0x0010240008000100 */
[----:B0-----:R-:W-:Y:S01]  /*1f30*/  BAR.SYNC.DEFER_BLOCKING 0x0 ;  /* 0x0000000000007b1d */ /* 0x001fe20000010000 */
[----:B------:R-:W-:Y:S02]  /*1f40*/  PRMT R16, RZ, 0x7610, R16 ;  /* 0x00007610ff107816 */ /* 0x000fe40000000010 */
[----:B------:R-:W-:-:S02]  /*1f50*/  PRMT R18, RZ, 0x7610, R18 ;  /* 0x00007610ff127816 */ /* 0x000fc40000000012 */
[----:B---3--:R-:W-:Y:S02]  /*1f60*/  PRMT R5, RZ, 0x7610, R5 ;  /* 0x00007610ff057816 */ /* 0x008fe40000000005 */
[----:B------:R-:W-:Y:S02]  /*1f70*/  PRMT R7, RZ, 0x7610, R7 ;  /* 0x00007610ff077816 */ /* 0x000fe40000000007 */
[----:B------:R-:W-:Y:S02]  /*1f80*/  PRMT R9, RZ, 0x7610, R9 ;  /* 0x00007610ff097816 */ /* 0x000fe40000000009 */
[----:B------:R-:W-:Y:S02]  /*1f90*/  PRMT R11, RZ, 0x7610, R11 ;  /* 0x00007610ff0b7816 */ /* 0x000fe4000000000b */
[----:B------:R-:W-:Y:S02]  /*1fa0*/  PRMT R13, RZ, 0x7610, R13 ;  /* 0x00007610ff0d7816 */ /* 0x000fe4000000000d */
[----:B------:R-:W-:-:S02]  /*1fb0*/  PRMT R15, RZ, 0x7610, R15 ;  /* 0x00007610ff0f7816 */ /* 0x000fc4000000000f */
[----:B------:R-:W-:Y:S02]  /*1fc0*/  PRMT R17, RZ, 0x7610, R17 ;  /* 0x00007610ff117816 */ /* 0x000fe40000000011 */
[----:B------:R-:W-:Y:S01]  /*1fd0*/  PRMT R19, RZ, 0x7610, R19 ;  /* 0x00007610ff137816 */ /* 0x000fe20000000013 */
[----:B------:R-:W3:Y:S04]  /*1fe0*/  @P2 LDG.E.U8 R4, desc[UR34][R138.64] ;  /* 0x000000228a042981 */ /* 0x000ee8000c1e1100 */
[----:B------:R-:W2:Y:S04]  /*1ff0*/  @P2 LDG.E.U8 R6, desc[UR34][R134.64] ;  /* 0x0000002286062981 */ /* 0x000ea8000c1e1100 */
[----:B------:R-:W4:Y:S04]  /*2000*/  @P2 LDG.E.U8 R8, desc[UR34][R130.64] ;  /* 0x0000002282082981 */ /* 0x000f28000c1e1100 */
        /* <DEDUP_REMOVED lines=12> */
[----:B------:R-:W4:Y:S01]  /*20d0*/  @P2 LDG.E.U8 R19, desc[UR34][R106.64] ;  /* 0x000000226a132981 */ /* 0x000f22000c1e1100 */
[----:B------:R-:W-:-:S04]  /*20e0*/  @!UP0 UIADD3 UR4, UPT, UPT, -UR6, 0x100000, URZ ;  /* 0x0010000006048890 */ /* 0x000fc8000fffe1ff */
[----:B------:R-:W-:Y:S02]  /*20f0*/  @!UP0 USHF.L.U32 UR5, UR4, 0xb, URZ ;  /* 0x0000000b04058899 */ /* 0x000fe400080006ff */
[----:B------:R-:W-:Y:S01]  /*2100*/  @!UP0 USHF.L.U32 UR4, UR4, 0x1, URZ ;  /* 0x0000000104048899 */ /* 0x000fe200080006ff */
[----:B------:R-:W-:Y:S01]  /*2110*/  VOTEU.ALL UP1, P1 ;  /* 0x0000000000ff7886 */ /* 0x000fe20000820000 */
[----:B------:R-:W-:Y:S01]  /*2120*/  SHF.R.S32.HI R2, RZ, 0x7, R68 ;  /* 0x00000007ff027819 */ /* 0x000fe20000011444 */
[----:B------:R-:W-:Y:S01]  /*2130*/  UIADD3 UR8, UPT, UPT, UR13, 0x9000, URZ ;  /* 0x000090000d087890 */ /* 0x000fe2000fffe0ff */
[----:B------:R-:W-:Y:S01]  /*2140*/  ISETP.EQ.U32.AND P3, PT, RZ, UR20, P2 ;  /* 0x00000014ff007c0c */ /* 0x000fe20009762070 */
[----:B------:R-:W-:Y:S01]  /*2150*/  UIADD3 UR17, UPT, UPT, UR14, 0x80, URZ ;  /* 0x000000800e117890 */ /* 0x000fe2000fffe0ff */
[----:B------:R-:W-:-:S04]  /*2160*/  SGXT R2, R2, 0x1 ;  /* 0x000000010202781a */ /* 0x000fc80000000200 */
[----:B------:R-:W-:Y:S02]  /*2170*/  LOP3.LUT R3, R2, 0x90, RZ, 0xc0, !PT ;  /* 0x0000009002037812 */ /* 0x000fe400078ec0ff */
[----:B------:R0:W1:Y:S01]  /*2180*/  @!UP1 SYNCS.EXCH.64 URZ, [UR13+0xb008], UR4 ;  /* 0x00b008040dff95b2 */ /* 0x0000620008000100 */
[----:B------:R-:W-:Y:S01]  /*2190*/  VOTEU.ALL UP1, P1 ;  /* 0x0000000000ff7886 */ /* 0x000fe20000820000 */
[----:B------:R-:W-:-:S04]  /*21a0*/  LOP3.LUT R3, R3, 0x7f, R68, 0x78, !PT ;  /* 0x0000007f03037812 */ /* 0x000fc800078e7844 */
[----:B------:R-:W-:Y:S01]  /*21b0*/  LOP3.LUT R2, R3, 0x20, RZ, 0x3c, !PT ;  /* 0x0000002003027812 */ /* 0x000fe200078e3cff */
[----:B0-----:R-:W-:-:S04]  /*21c0*/  @!UP0 UIADD3 UR4, UPT, UPT, -UR6, 0x100000, URZ ;  /* 0x0010000006048890 */ /* 0x001fc8000fffe1ff */
[----:B------:R-:W-:Y:S02]  /*21d0*/  @!UP0 USHF.L.U32 UR5, UR4, 0xb, URZ ;  /* 0x0000000b04058899 */ /* 0x000fe400080006ff */
[----:B------:R-:W-:Y:S01]  /*21e0*/  @!UP0 USHF.L.U32 UR4, UR4, 0x1, URZ ;  /* 0x0000000104048899 */ /* 0x000fe200080006ff */
[----:B---3--:R0:W-:Y:S04]  /*21f0*/  STS.U8 [R3+UR13+0x8000], R4 ;  /* 0x0080000403007988 */ /* 0x0081e8000800000d */
[----:B--2---:R0:W-:Y:S04]  /*2200*/  STS.U8 [R3+UR13+0x8200], R6 ;  /* 0x0082000603007988 */ /* 0x0041e8000800000d */
[----:B----4-:R0:W-:Y:S04]  /*2210*/  STS.U8 [R3+UR13+0x8400], R8 ;  /* 0x0084000803007988 */ /* 0x0101e8000800000d */
        /* <DEDUP_REMOVED lines=13> */
[----:B-1----:R1:W-:Y:S06]  /*22f0*/  MEMBAR.ALL.CTA ;  /* 0x0000000000007992 */ /* 0x0023ec0000008000 */
[----:B-1----:R-:W-:Y:S04]  /*2300*/  FENCE.VIEW.ASYNC.S ;  /* 0x00000000000073c6 */ /* 0x002fe80000000000 */
[----:B------:R-:W1:Y:S02]  /*2310*/  FENCE.VIEW.ASYNC.S ;  /* 0x00000000000073c6 */ /* 0x000e640000000000 */
[----:B-1----:R0:W1:Y:S02]  /*2320*/  @!UP1 SYNCS.EXCH.64 URZ, [UR13+0x9000], UR4 ;  /* 0x009000040dff95b2 */ /* 0x0020640008000100 */
[----:B-1----:R-:W-:Y:S06]  /*2330*/  BAR.SYNC.DEFER_BLOCKING 0x0 ;  /* 0x0000000000007b1d */ /* 0x002fec0000010000 */
[----:B0-----:R-:W-:Y:S05]  /*2340*/  @!P3 BRA `(.L_x_6) ;  /* 0x00000000008cb947 */ /* 0x001fea0003800000 */
[----:B------:R-:W-:Y:S02]  /*2350*/  USHF.R.U32.HI UR18, URZ, 0x4, UR13 ;  /* 0x00000004ff127899 */ /* 0x000fe4000801160d */
[----:B------:R-:W-:Y:S02]  /*2360*/  UIADD3 UR5, UPT, UPT, UR13, 0x8000, URZ ;  /* 0x000080000d057890 */ /* 0x000fe4000fffe0ff */
[----:B------:R-:W-:Y:S02]  /*2370*/  USGXT.U32 UR18, UR18, 0xe ;  /* 0x0000000e1212789a */ /* 0x000fe40008000000 */
[----:B------:R-:W-:Y:S02]  /*2380*/  USHF.R.U32.HI UR5, URZ, 0x4, UR5 ;  /* 0x00000004ff057899 */ /* 0x000fe40008011605 */
[----:B------:R-:W-:Y:S01]  /*2390*/  UIADD3 UR28, UP1, UPT, UR18, 0x100, URZ ;  /* 0x00000100121c7890 */ /* 0x000fe2000ff3e0ff */
[----:B------:R-:W-:Y:S01]  /*23a0*/  UMOV UR4, URZ ;  /* 0x000000ff00047c82 */ /* 0x000fe20008000000 */
[----:B------:R-:W-:-:S02]  /*23b0*/  USGXT.U32 UR6, UR5, 0xe ;  /* 0x0000000e0506789a */ /* 0x000fc40008000000 */
[----:B------:R-:W-:Y:S01]  /*23c0*/  UIADD3.X UR29, UPT, UPT, UR4, 0x40004040, URZ, UP1, !UPT ;  /* 0x40004040041d7890 */ /* 0x000fe20008ffe4ff */
[----:B------:R-:W-:Y:S01]  /*23d0*/  UMOV UR10, 0xfffffffe ;  /* 0xfffffffe000a7882 */ /* 0x000fe20000000000 */
[----:B------:R-:W-:Y:S01]  /*23e0*/  UMOV UR11, 0x7fffbfdf ;  /* 0x7fffbfdf000b7882 */ /* 0x000fe20000000000 */
[----:B------:R-:W-:Y:S01]  /*23f0*/  UMOV UR7, URZ ;  /* 0x000000ff00077c82 */ /* 0x000fe20008000000 */
[----:B------:R-:W-:Y:S02]  /*2400*/  UIADD3 UR21, UPT, UPT, UR14, 0xc0, URZ ;  /* 0x000000c00e157890 */ /* 0x000fe4000fffe0ff */
[----:B------:R-:W-:Y:S02]  /*2410*/  UIADD3.64 UR10, UPT, UPT, UR6, -UR10, URZ ;  /* 0x8000000a060a7297 */ /* 0x000fe4000fffe0ff */
[----:B------:R-:W-:Y:S02]  /*2420*/  UIADD3.64 UR24, UPT, UPT, UR28, 0x100, URZ ;  /* 0x000001001c187897 */ /* 0x000fe4000fffe0ff */
[----:B------:R-:W-:-:S02]  /*2430*/  UIADD3 UR38, UPT, UPT, UR14, 0xc0, URZ ;  /* 0x000000c00e267890 */ /* 0x000fc4000fffe0ff */
[----:B------:R-:W-:Y:S01]  /*2440*/  UIADD3.64 UR26, UPT, UPT, UR28, 0x200, URZ ;  /* 0x000002001c1a7897 */ /* 0x000fe2000fffe0ff */
[----:B------:R-:W-:Y:S01]  /*2450*/  UMOV UR30, 0x0 ;  /* 0x00000000001e7882 */ /* 0x000fe20000000000 */
[----:B------:R-:W-:Y:S01]  /*2460*/  UMOV UR31, 0x8108010 ;  /* 0x08108010001f7882 */ /* 0x000fe20000000000 */
[----:B------:R-:W-:Y:S01]  /*2470*/  UMOV UR19, 0x40004040 ;  /* 0x4000404000137882 */ /* 0x000fe20000000000 */
[----:B------:R-:W-:Y:S01]  /*2480*/  UMOV UR7, 0x80004020 ;  /* 0x8000402000077882 */ /* 0x000fe20000000000 */
[----:B------:R-:W-:Y:S01]  /*2490*/  UMOV UR32, 0x0 ;  /* 0x0000000000207882 */ /* 0x000fe20000000000 */
[----:B------:R-:W-:Y:S01]  /*24a0*/  UMOV UR33, 0x8108010 ;  /* 0x0810801000217882 */ /* 0x000fe20000000000 */
[----:B------:R-:W-:Y:S01]  /*24b0*/  UMOV UR36, 0x0 ;  /* 0x0000000000247882 */ /* 0x000fe20000000000 */
[----:B------:R-:W-:Y:S01]  /*24c0*/  UMOV UR37, 0x8108010 ;  /* 0x0810801000257882 */ /* 0x000fe20000000000 */
[----:B------:R-:W-:Y:S01]  /*24d0*/  UMOV UR4, UR8 ;  /* 0x0000000800047c82 */ /* 0x000fe20008000000 */
[----:B------:R-:W-:Y:S01]  /*24e0*/  UMOV UR5, URZ ;  /* 0x000000ff00057c82 */ /* 0x000fe20008000000 */
[----:B------:R0:W-:Y:S01]  /*24f0*/  UTCQMMA gdesc[UR18], gdesc[UR6], tmem[UR17], tmem[UR30], idesc[UR31], !UPT ;  /* 0x00ff1e06120075ea */ /* 0x0001e2000f800311 */
[----:B------:R-:W-:Y:S01]  /*2500*/  UMOV UR40, 0x0 ;  /* 0x0000000000287882 */ /* 0x000fe20000000000 */
[----:B------:R-:W-:Y:S01]  /*2510*/  UMOV UR41, 0x8108010 ;  /* 0x0810801000297882 */ /* 0x000fe20000000000 */
[----:B------:R0:W-:Y:S01]  /*2520*/  UTCQMMA gdesc[UR28], gdesc[UR10], tmem[UR17], tmem[UR32], idesc[UR33], UPT ;  /* 0x00ff200a1c0075ea */ /* 0x0001e2000b800311 */
[----:B------:R-:W-:Y:S01]  /*2530*/  UMOV UR4, UR4 ;  /* 0x0000000400047c82 */ /* 0x000fe20008000000 */
[----:B------:R0:W-:Y:S01]  /*2540*/  UTCQMMA gdesc[UR24], gdesc[UR6], tmem[UR21], tmem[UR36], idesc[UR37], !UPT ;  /* 0x00ff2406180075ea */ /* 0x0001e2000f800315 */
[----:B------:R0:W-:Y:S01]  /*2550*/  UTCQMMA gdesc[UR26], gdesc[UR10], tmem[UR38], tmem[UR40], idesc[UR41], UPT ;  /* 0x00ff280a1a0075ea */ /* 0x0001e2000b800326 */
[----:B------:R0:W-:Y:S01]  /*2560*/  UTCBAR [UR4], URZ ;  /* 0x000000ff040073e9 */ /* 0x0001e200080000ff */
[----:B------:R-:W-:Y:S01]  /*2570*/  NOP ;  /* 0x0000000000007918 */ /* 0x000fe20000000000 */
.L_x_6:
[----:B------:R-:W-:Y:S05]  /*2580*/  @!P2 BRA `(.L_x_7) ;  /* 0x000000000008a947 */ /* 0x000fea0003800000 */
[----:B------:R-:W1:Y:S02]  /*2590*/  SYNCS.PHASECHK.TRANS64.TRYWAIT P4, [UR13+0x9000], RZ ;  /* 0x009000ffff0075a7 */ /* 0x000e64000808110d */
[----:B-1----:R-:W-:Y:S05]  /*25a0*/  @!P4 BRA `(.L_x_8) ;  /* 0x0000007c005cc947 */ /* 0x002fea0003800000 */
.L_x_7:
[----:B------:R-:W-:Y:S01]  /*25b0*/  UIMAD UR22, UR12, UR22, URZ ;  /* 0x000000160c1672a4 */ /* 0x000fe2000f8e02ff */
[----:B------:R-:W-:Y:S01]  /*25c0*/  IMAD R71, R71, UR23, RZ ;  /* 0x0000001747477c24 */ /* 0x000fe2000f8e02ff */
[----:B------:R-:W-:Y:S01]  /*25d0*/  BAR.SYNC.DEFER_BLOCKING 0x0 ;  /* 0x0000000000007b1d */ /* 0x000fe20000010000 */
[----:B------:R-:W-:Y:S01]  /*25e0*/  IMAD R76, R76, R75, RZ ;  /* 0x0000004b4c4c7224 */ /* 0x000fe200078e02ff */
[----:B0-----:R-:W-:Y:S01]  /*25f0*/  USHF.R.S32.HI UR4, URZ, 0x1f, UR22 ;  /* 0x0000001fff047899 */ /* 0x001fe20008011416 */
[----:B------:R-:W-:Y:S02]  /*2600*/  PRMT R122, RZ, 0x7610, R122 ;  /* 0x00007610ff7a7816 */ /* 0x000fe4000000007a */
[----:B------:R-:W-:Y:S01]  /*2610*/  IADD3 R153, P4, P5, R71, UR22, R150 ;  /* 0x0000001647997c10 */ /* 0x000fe2000fd9e096 */
[----:B------:R-:W0:Y:S01]  /*2620*/  LDCU UR5, c[0x0][0x3a8] ;  /* 0x00007500ff0577ac */ /* 0x000e220008000800 */
[----:B------:R-:W-:Y:S01]  /*2630*/  SHF.R.S32.HI R80, RZ, 0x1f, R71 ;  /* 0x0000001fff507819 */ /* 0x000fe20000011447 */
[----:B------:R-:W0:Y:S01]  /*2640*/  LDTM.x64 R4, tmem[UR15+0x80] ;  /* 0x0000800f000479ee */ /* 0x000e220008340000 */
[----:B------:R-:W-:-:S02]  /*2650*/  LEA R82, R75, R76, 0x2 ;  /* 0x0000004c4b527211 */ /* 0x000fc400078e10ff */
[----:B------:R-:W-:Y:S02]  /*2660*/  IADD3.X R151, PT, PT, R80, UR4, R151, P4, P5 ;  /* 0x0000000450977c10 */ /* 0x000fe4000a7ea497 */
[C---:B------:R-:W-:Y:S02]  /*2670*/  IADD3 R104, P4, PT, R76.reuse, R153, RZ ;  /* 0x000000994c687210 */ /* 0x040fe40007f9e0ff */
[C---:B------:R-:W-:Y:S02]  /*2680*/  LEA R80, R75.reuse, R82, 0x2 ;  /* 0x000000524b507211 */ /* 0x040fe400078e10ff */
[----:B------:R-:W-:Y:S02]  /*2690*/  LEA.HI.X.SX32 R105, R76, R151, 0x1, P4 ;  /* 0x000000974c697211 */ /* 0x000fe400020f0eff */
[----:B------:R-:W-:Y:S02]  /*26a0*/  LEA R76, R75, R80, 0x3 ;  /* 0x000000504b4c7211 */ /* 0x000fe400078e18ff */
[----:B------:R-:W-:-:S02]  /*26b0*/  IADD3 R100, P4, PT, R80, R153, RZ ;  /* 0x0000009950647210 */ /* 0x000fc40007f9e0ff */
[C---:B------:R-:W-:Y:S01]  /*26c0*/  LEA R86, R75.reuse, R76, 0x2 ;  /* 0x0000004c4b567211 */ /* 0x040fe200078e10ff */
[----:B------:R-:W-:Y:S01]  /*26d0*/  IMAD R78, R78, R75, RZ ;  /* 0x0000004b4e4e7224 */ /* 0x000fe200078e02ff */
[----:B------:R-:W-:Y:S01]  /*26e0*/  LEA.HI.X.SX32 R101, R80, R151, 0x1, P4 ;  /* 0x0000009750657211 */ /* 0x000fe200020f0eff */
[----:B------:R-:W-:Y:S01]  /*26f0*/  IMAD R74, R74, R75, RZ ;  /* 0x0000004b4a4a7224 */ /* 0x000fe200078e02ff */
[----:B------:R-:W-:Y:S01]  /*2700*/  IADD3 R96, P4, PT, R76, R153, RZ ;  /* 0x000000994c607210 */ /* 0x000fe20007f9e0ff */
[-C--:B------:R-:W-:Y:S01]  /*2710*/  IMAD R72, R72, R75.reuse, RZ ;  /* 0x0000004b48487224 */ /* 0x080fe200078e02ff */
[C---:B------:R-:W-:Y:S01]  /*2720*/  LEA R80, R75.reuse, R86, 0x2 ;  /* 0x000000564b507211 */ /* 0x040fe200078e10ff */
[----:B------:R-:W-:Y:S01]  /*2730*/  IMAD R70, R70, R75, RZ ;  /* 0x0000004b46467224 */ /* 0x000fe200078e02ff */
[----:B------:R-:W-:Y:S01]  /*2740*/  LEA.HI.X.SX32 R97, R76, R151, 0x1, P4 ;  /* 0x000000974c617211 */ /* 0x000fe200020f0eff */
[----:B0-----:R-:W-:Y:S01]  /*2750*/  FMUL R71, R4, UR5 ;  /* 0x0000000504477c20 */ /* 0x001fe20008400000 */
[----:B------:R-:W-:Y:S01]  /*2760*/  LEA R76, R75, R80, 0x3 ;  /* 0x000000504b4c7211 */ /* 0x000fe200078e18ff */
[----:B------:R-:W-:Y:S01]  /*2770*/  FMUL R84, R5, UR5 ;  /* 0x0000000505547c20 */ /* 0x000fe20008400000 */
[----:B------:R-:W-:Y:S01]  /*2780*/  IADD3 R92, P4, PT, R80, R153, RZ ;  /* 0x00000099505c7210 */ /* 0x000fe20007f9e0ff */
[----:B------:R-:W-:Y:S01]  /*2790*/  FMUL R77, R6, UR5 ;  /* 0x00000005064d7c20 */ /* 0x000fe20008400000 */
[C---:B------:R-:W-:Y:S01]  /*27a0*/  LEA R154, R75.reuse, R76, 0x2 ;  /* 0x0000004c4b9a7211 */ /* 0x040fe200078e10ff */
[----:B------:R-:W0:Y:S01]  /*27b0*/  @!P1 SYNCS.CCTL.IV [UR13+0x9000] ;  /* 0x00900000ff0099b1 */ /* 0x000e22000800000d */
[----:B------:R-:W-:Y:S01]  /*27c0*/  LEA.HI.X.SX32 R93, R80, R151, 0x1, P4 ;  /* 0x00000097505d7211 */ /* 0x000fe200020f0eff */
[----:B------:R-:W-:Y:S01]  /*27d0*/  FMUL R155, R8, UR5 ;  /* 0x00000005089b7c20 */ /* 0x000fe20008400000 */
[C---:B------:R-:W-:Y:S01]  /*27e0*/  IADD3 R88, P4, PT, R76.reuse, R153, RZ ;  /* 0x000000994c587210 */ /* 0x040fe20007f9e0ff */
[----:B------:R-:W-:Y:S01]  /*27f0*/  NOP ;  /* 0x0000000000007918 */ /* 0x000fe20000000000 */
[----:B------:R-:W-:Y:S01]  /*2800*/  LEA R90, R75, R154, 0x2 ;  /* 0x0000009a4b5a7211 */ /* 0x000fe200078e10ff */
[----:B------:R-:W0:Y:S01]  /*2810*/  @P2 LDG.E.U8 R122, desc[UR34][R104.64] ;  /* 0x00000022687a2981 */ /* 0x000e22000c1e1100 */
[----:B------:R-:W-:-:S02]  /*2820*/  LEA.HI.X.SX32 R89, R76, R151, 0x1, P4 ;  /* 0x000000974c597211 */ /* 0x000fc400020f0eff */
[----:B------:R-:W-:Y:S02]  /*2830*/  LEA R76, R75, R90, 0x3 ;  /* 0x0000005a4b4c7211 */ /* 0x000fe400078e18ff */
[----:B------:R-:W-:Y:S02]  /*2840*/  FMNMX3 R157, R71, R84, R77, !PT ;  /* 0x00000054479d7276 */ /* 0x000fe4000780004d */
[C---:B------:R-:W-:Y:S02]  /*2850*/  IADD3 R84, P4, PT, R90.reuse, R153, RZ ;  /* 0x000000995a547210 */ /* 0x040fe40007f9e0ff */
[----:B------:R-:W-:Y:S02]  /*2860*/  LEA R156, R75, R76, 0x2 ;  /* 0x0000004c4b9c7211 */ /* 0x000fe400078e10ff */
[----:B------:R-:W-:Y:S02]  /*2870*/  LEA.HI.X.SX32 R85, R90, R151, 0x1, P4 ;  /* 0x000000975a557211 */ /* 0x000fe400020f0eff */
[----:B------:R-:W-:-:S02]  /*2880*/  IADD3 R80, P5, PT, R76, R153, RZ ;  /* 0x000000994c507210 */ /* 0x000fc40007fbe0ff */
[----:B------:R-:W-:Y:S02]  /*2890*/  IADD3 R102, P4, PT, R82, R153, RZ ;  /* 0x0000009952667210 */ /* 0x000fe40007f9e0ff */
[----:B------:R-:W-:Y:S02]  /*28a0*/  LEA R90, R75, R156, 0x2 ;  /* 0x0000009c4b5a7211 */ /* 0x000fe400078e10ff */
[-C--:B------:R-:W-:Y:S02]  /*28b0*/  LEA.HI.X.SX32 R81, R76, R151.reuse, 0x1, P5 ;  /* 0x000000974c517211 */ /* 0x080fe400028f0eff */
[----:B------:R-:W-:Y:S02]  /*28c0*/  LEA.HI.X.SX32 R103, R82, R151, 0x1, P4 ;  /* 0x0000009752677211 */ /* 0x000fe400020f0eff */
[-C--:B------:R-:W-:Y:S02]  /*28d0*/  IADD3 R76, P5, PT, R90, R153.reuse, RZ ;  /* 0x000000995a4c7210 */ /* 0x080fe40007fbe0ff */
[----:B------:R-:W-:-:S02]  /*28e0*/  IADD3 R98, P4, PT, R78, R153, RZ ;  /* 0x000000994e627210 */ /* 0x000fc40007f9e0ff */
[-C--:B------:R-:W-:Y:S02]  /*28f0*/  LEA.HI.X.SX32 R77, R90, R151.reuse, 0x1, P5 ;  /* 0x000000975a4d7211 */ /* 0x080fe400028f0eff */
[----:B------:R-:W-:Y:S02]  /*2900*/  LEA.HI.X.SX32 R99, R78, R151, 0x1, P4 ;  /* 0x000000974e637211 */ /* 0x000fe400020f0eff */
[-C--:B------:R-:W-:Y:S02]  /*2910*/  IADD3 R94, P5, PT, R86, R153.reuse, RZ ;  /* 0x00000099565e7210 */ /* 0x080fe40007fbe0ff */
[----:B------:R-:W-:Y:S02]  /*2920*/  IADD3 R90, P4, PT, R74, R153, RZ ;  /* 0x000000994a5a7210 */ /* 0x000fe40007f9e0ff */
[-C--:B------:R-:W-:Y:S02]  /*2930*/  LEA.HI.X.SX32 R95, R86, R151.reuse, 0x1, P5 ;  /* 0x00000097565f7211 */ /* 0x080fe400028f0eff */
[----:B------:R-:W-:-:S02]  /*2940*/  LEA.HI.X.SX32 R91, R74, R151, 0x1, P4 ;  /* 0x000000974a5b7211 */ /* 0x000fc400020f0eff */
[----:B------:R-:W-:-:S04]  /*2950*/  IADD3 R86, P4, PT, R154, R153, RZ ;  /* 0x000000999a567210 */ /* 0x000fc80007f9e0ff */
[----:B------:R-:W-:Y:S02]  /*2960*/  LEA.HI.X.SX32 R87, R154, R151, 0x1, P4 ;  /* 0x000000979a577211 */ /* 0x000fe400020f0eff */
[----:B------:R-:W-:-:S04]  /*2970*/  IADD3 R82, P4, PT, R72, R153, RZ ;  /* 0x0000009948527210 */ /* 0x000fc80007f9e0ff */
[----:B------:R-:W-:Y:S01]  /*2980*/  LEA.HI.X.SX32 R83, R72, R151, 0x1, P4 ;  /* 0x0000009748537211 */ /* 0x000fe200020f0eff */
[----:B------:R-:W-:-:S05]  /*2990*/  FMUL R72, R7, UR5 ;  /* 0x0000000507487c20 */ /* 0x000fca0008400000 */
[----:B------:R-:W-:Y:S01]  /*29a0*/  FMNMX3 R157, R157, R72, R155, !PT ;  /* 0x000000489d9d7276 */ /* 0x000fe2000780009b */
[----:B------:R-:W-:Y:S01]  /*29b0*/  FMUL R72, R9, UR5 ;  /* 0x0000000509487c20 */ /* 0x000fe20008400000 */
        /* <DEDUP_REMOVED lines=78> */
[----:B------:R-:W-:Y:S01]  /*2ea0*/  FMUL R155, R62, UR5 ;  /* 0x000000053e9b7c20 */ /* 0x000fe20008400000 */
[----:B------:R-:W-:-:S04]  /*2eb0*/  IADD3 R78, P4, PT, R156, R153, RZ ;  /* 0x000000999c4e7210 */ /* 0x000fc80007f9e0ff */
[----:B------:R-:W-:Y:S01]  /*2ec0*/  FMNMX3 R157, R157, R72, R155, !PT ;  /* 0x000000489d9d7276 */ /* 0x000fe2000780009b */
[----:B------:R-:W-:Y:S01]  /*2ed0*/  FMUL R72, R63, UR5 ;  /* 0x000000053f487c20 */ /* 0x000fe20008400000 */
[----:B------:R-:W-:Y:S01]  /*2ee0*/  FMUL R155, R64, UR5 ;  /* 0x00000005409b7c20 */ /* 0x000fe20008400000 */
[----:B------:R-:W-:Y:S01]  /*2ef0*/  FMUL R75, R66, UR5 ;  /* 0x00000005424b7c20 */ /* 0x000fe20008400000 */
[----:B------:R-:W-:-:S03]  /*2f00*/  LEA.HI.X.SX32 R79, R156, R151, 0x1, P4 ;  /* 0x000000979c4f7211 */ /* 0x000fc600020f0eff */
[----:B------:R-:W-:Y:S01]  /*2f10*/  FMNMX3 R155, R157, R72, R155, !PT ;  /* 0x000000489d9b7276 */ /* 0x000fe2000780009b */
[----:B------:R-:W-:Y:S01]  /*2f20*/  FMUL R72, R65, UR5 ;  /* 0x0000000541487c20 */ /* 0x000fe20008400000 */
[----:B------:R-:W-:Y:S02]  /*2f30*/  IADD3 R74, P4, PT, R70, R153, RZ ;  /* 0x00000099464a7210 */ /* 0x000fe40007f9e0ff */
[----:B------:R-:W-:Y:S02]  /*2f40*/  PRMT R140, RZ, 0x7610, R140 ;  /* 0x00007610ff8c7816 */ /* 0x000fe4000000008c */
[----:B------:R-:W-:Y:S02]  /*2f50*/  FMNMX3 R155, R155, R72, R75, !PT ;  /* 0x000000489b9b7276 */ /* 0x000fe4000780004b */
[----:B------:R-:W-:Y:S02]  /*2f60*/  PRMT R142, RZ, 0x7610, R142 ;  /* 0x00007610ff8e7816 */ /* 0x000fe4000000008e */
[----:B------:R-:W-:Y:S01]  /*2f70*/  PRMT R146, RZ, 0x7610, R146 ;  /* 0x00007610ff927816 */ /* 0x000fe20000000092 */
[----:B------:R-:W2:Y:S01]  /*2f80*/  @P2 LDG.E.U8 R140, desc[UR34][R100.64] ;  /* 0x00000022648c2981 */ /* 0x000ea2000c1e1100 */
[----:B------:R-:W-:-:S02]  /*2f90*/  PRMT R144, RZ, 0x7610, R144 ;  /* 0x00007610ff907816 */ /* 0x000fc40000000090 */
[----:B------:R-:W-:Y:S01]  /*2fa0*/  PRMT R148, RZ, 0x7610, R148 ;  /* 0x00007610ff947816 */ /* 0x000fe20000000094 */
[----:B------:R-:W3:Y:S01]  /*2fb0*/  @P2 LDG.E.U8 R142, desc[UR34][R96.64] ;  /* 0x00000022608e2981 */ /* 0x000ee2000c1e1100 */
[----:B------:R-:W-:Y:S02]  /*2fc0*/  PRMT R152, RZ, 0x7610, R152 ;  /* 0x00007610ff987816 */ /* 0x000fe40000000098 */
[----:B------:R-:W-:Y:S01]  /*2fd0*/  PRMT R150, RZ, 0x7610, R150 ;  /* 0x00007610ff967816 */ /* 0x000fe20000000096 */
[----:B------:R-:W4:Y:S01]  /*2fe0*/  @P2 LDG.E.U8 R146, desc[UR34][R92.64] ;  /* 0x000000225c922981 */ /* 0x000f22000c1e1100 */
[----:B------:R-:W-:Y:S02]  /*2ff0*/  LEA.HI.X.SX32 R75, R70, R151, 0x1, P4 ;  /* 0x00000097464b7211 */ /* 0x000fe400020f0eff */
[----:B------:R-:W-:Y:S01]  /*3000*/  PRMT R71, RZ, 0x7610, R71 ;  /* 0x00007610ff477816 */ /* 0x000fe20000000047 */
[----:B------:R-:W5:Y:S01]  /*3010*/  @P2 LDG.E.U8 R144, desc[UR34][R88.64] ;  /* 0x0000002258902981 */ /* 0x000f62000c1e1100 */
[----:B------:R-:W-:-:S02]  /*3020*/  PRMT R141, RZ, 0x7610, R141 ;  /* 0x00007610ff8d7816 */ /* 0x000fc4000000008d */
[----:B------:R-:W-:Y:S01]  /*3030*/  PRMT R145, RZ, 0x7610, R145 ;  /* 0x00007610ff917816 */ /* 0x000fe20000000091 */
[----:B------:R-:W2:Y:S01]  /*3040*/  @P2 LDG.E.U8 R148, desc[UR34][R84.64] ;  /* 0x0000002254942981 */ /* 0x000ea2000c1e1100 */
[----:B------:R-:W-:Y:S02]  /*3050*/  PRMT R147, RZ, 0x7610, R147 ;  /* 0x00007610ff937816 */ /* 0x000fe40000000093 */
[----:B------:R-:W-:Y:S01]  /*3060*/  PRMT R149, RZ, 0x7610, R149 ;  /* 0x00007610ff957816 */ /* 0x000fe20000000095 */
[----:B------:R-:W2:Y:S01]  /*3070*/  @P2 LDG.E.U8 R152, desc[UR34][R80.64] ;  /* 0x0000002250982981 */ /* 0x000ea2000c1e1100 */
[----:B------:R-:W-:Y:S02]  /*3080*/  PRMT R123, RZ, 0x7610, R123 ;  /* 0x00007610ff7b7816 */ /* 0x000fe4000000007b */
[----:B------:R-:W-:Y:S01]  /*3090*/  PRMT R143, RZ, 0x7610, R143 ;  /* 0x00007610ff8f7816 */ /* 0x000fe2000000008f */
[----:B------:R-:W2:Y:S01]  /*30a0*/  @P2 LDG.E.U8 R150, desc[UR34][R76.64] ;  /* 0x000000224c962981 */ /* 0x000ea2000c1e1100 */
[----:B------:R-:W-:-:S03]  /*30b0*/  PRMT R151, RZ, 0x7610, R151 ;  /* 0x00007610ff977816 */ /* 0x000fc60000000097 */
[----:B------:R-:W2:Y:S04]  /*30c0*/  @P2 LDG.E.U8 R71, desc[UR34][R102.64] ;  /* 0x0000002266472981 */ /* 0x000ea8000c1e1100 */
[----:B------:R-:W2:Y:S04]  /*30d0*/  @P2 LDG.E.U8 R141, desc[UR34][R98.64] ;  /* 0x00000022628d2981 */ /* 0x000ea8000c1e1100 */
[----:B------:R-:W2:Y:S04]  /*30e0*/  @P2 LDG.E.U8 R145, desc[UR34][R94.64] ;  /* 0x000000225e912981 */ /* 0x000ea8000c1e1100 */
[----:B------:R-:W2:Y:S04]  /*30f0*/  @P2 LDG.E.U8 R147, desc[UR34][R90.64] ;  /* 0x000000225a932981 */ /* 0x000ea8000c1e1100 */
[----:B------:R-:W2:Y:S04]  /*3100*/  @P2 LDG.E.U8 R149, desc[UR34][R86.64] ;  /* 0x0000002256952981 */ /* 0x000ea8000c1e1100 */
[----:B------:R-:W2:Y:S04]  /*3110*/  @P2 LDG.E.U8 R123, desc[UR34][R82.64] ;  /* 0x00000022527b2981 */ /* 0x000ea8000c1e1100 */
[----:B------:R-:W2:Y:S04]  /*3120*/  @P2 LDG.E.U8 R143, desc[UR34][R78.64] ;  /* 0x000000224e8f2981 */ /* 0x000ea8000c1e1100 */
[----:B------:R-:W2:Y:S01]  /*3130*/  @P2 LDG.E.U8 R151, desc[UR34][R74.64] ;  /* 0x000000224a972981 */ /* 0x000ea2000c1e1100 */
[----:B------:R-:W-:-:S05]  /*3140*/  FMUL R72, R67, UR5 ;  /* 0x0000000543487c20 */ /* 0x000fca0008400000 */
[----:B------:R-:W-:-:S05]  /*3150*/  FMNMX3 R72, R155, -INF , R72, !PT ;  /* 0xff8000009b487876 */ /* 0x000fca0007800048 */
[--C-:B------:R-:W-:Y:S01]  /*3160*/  FFMA R4, R4, UR5, -R72.reuse ;  /* 0x0000000504047c23 */ /* 0x100fe20008000848 */
[--C-:B------:R-:W-:Y:S01]  /*3170*/  FFMA R5, R5, UR5, -R72.reuse ;  /* 0x0000000505057c23 */ /* 0x100fe20008000848 */
[--C-:B------:R-:W-:Y:S02]  /*3180*/  FFMA R6, R6, UR5, -R72.reuse ;  /* 0x0000000506067c23 */ /* 0x100fe40008000848 */
[----:B------:R-:W-:Y:S01]  /*3190*/  FMUL R4, R4, 1.4426950216293334961 ;  /* 0x3fb8aa3b04047820 */ /* 0x000fe20000400000 */
[----:B------:R-:W-:Y:S01]  /*31a0*/  FMUL R153, R5, 1.4426950216293334961 ;  /* 0x3fb8aa3b05997820 */ /* 0x000fe20000400000 */
[----:B------:R-:W-:Y:S01]  /*31b0*/  FMUL R70, R6, 1.4426950216293334961 ;  /* 0x3fb8aa3b06467820 */ /* 0x000fe20000400000 */
[--C-:B------:R-:W-:Y:S01]  /*31c0*/  FFMA R7, R7, UR5, -R72.reuse ;  /* 0x0000000507077c23 */ /* 0x100fe20008000848 */
[--C-:B------:R-:W-:Y:S02]  /*31d0*/  FFMA R8, R8, UR5, -R72.reuse ;  /* 0x0000000508087c23 */ /* 0x100fe40008000848 */
[----:B------:R-:W-:Y:S01]  /*31e0*/  MUFU.EX2 R4, R4 ;  /* 0x0000000400047308 */ /* 0x000fe20000000800 */
[----:B------:R-:W-:Y:S01]  /*31f0*/  FMUL R7, R7, 1.4426950216293334961 ;  /* 0x3fb8aa3b07077820 */ /* 0x000fe20000400000 */
[--C-:B------:R-:W-:Y:S01]  /*3200*/  FFMA R12, R12, UR5, -R72.reuse ;  /* 0x000000050c0c7c23 */ /* 0x100fe20008000848 */
[----:B------:R-:W-:-:S05]  /*3210*/  FFMA R16, R16, UR5, -R72 ;  /* 0x0000000510107c23 */ /* 0x000fca0008000848 */
[----:B------:R-:W1:Y:S01]  /*3220*/  MUFU.EX2 R153, R153 ;  /* 0x0000009900997308 */ /* 0x000e620000000800 */
[----:B------:R-:W-:Y:S01]  /*3230*/  FMUL R5, R8, 1.4426950216293334961 ;  /* 0x3fb8aa3b08057820 */ /* 0x000fe20000400000 */
[--C-:B------:R-:W-:Y:S01]  /*3240*/  FFMA R9, R9, UR5, -R72.reuse ;  /* 0x0000000509097c23 */ /* 0x100fe20008000848 */
[--C-:B------:R-:W-:Y:S01]  /*3250*/  FFMA R18, R18, UR5, -R72.reuse ;  /* 0x0000000512127c23 */ /* 0x100fe20008000848 */
[----:B------:R-:W-:-:S04]  /*3260*/  FFMA R21, R21, UR5, -R72 ;  /* 0x0000000515157c23 */ /* 0x000fc80008000848 */
[----:B------:R-:W0:Y:S01]  /*3270*/  MUFU.EX2 R70, R70 ;  /* 0x0000004600467308 */ /* 0x000e220000000800 */
[--C-:B------:R-:W-:Y:S01]  /*3280*/  FFMA R23, R23, UR5, -R72.reuse ;  /* 0x0000000517177c23 */ /* 0x100fe20008000848 */
[--C-:B------:R-:W-:Y:S01]  /*3290*/  FFMA R28, R28, UR5, -R72.reuse ;  /* 0x000000051c1c7c23 */ /* 0x100fe20008000848 */
[----:B------:R-:W-:Y:S01]  /*32a0*/  FMUL R6, R9, 1.4426950216293334961 ;  /* 0x3fb8aa3b09067820 */ /* 0x000fe20000400000 */
[--C-:B------:R-:W-:Y:S01]  /*32b0*/  FFMA R10, R10, UR5, -R72.reuse ;  /* 0x000000050a0a7c23 */ /* 0x100fe20008000848 */
[----:B------:R-:W-:-:S03]  /*32c0*/  FFMA R13, R13, UR5, -R72 ;  /* 0x000000050d0d7c23 */ /* 0x000fc60008000848 */
[----:B------:R0:W1:Y:S01]  /*32d0*/  MUFU.EX2 R155, R7 ;  /* 0x00000007009b7308 */ /* 0x0000620000000800 */
[--C-:B------:R-:W-:Y:S01]  /*32e0*/  FFMA R33, R33, UR5, -R72.reuse ;  /* 0x0000000521217c23 */ /* 0x100fe20008000848 */
[--C-:B------:R-:W-:Y:S01]  /*32f0*/  FFMA R17, R17, UR5, -R72.reuse ;  /* 0x0000000511117c23 */ /* 0x100fe20008000848 */
[--C-:B------:R-:W-:Y:S01]  /*3300*/  FFMA R34, R34, UR5, -R72.reuse ;  /* 0x0000000522227c23 */ /* 0x100fe20008000848 */
[--C-:B------:R-:W-:Y:S01]  /*3310*/  FFMA R19, R19, UR5, -R72.reuse ;  /* 0x0000000513137c23 */ /* 0x100fe20008000848 */
[--C-:B------:R-:W-:Y:S01]  /*3320*/  FFMA R35, R35, UR5, -R72.reuse ;  /* 0x0000000523237c23 */ /* 0x100fe20008000848 */
[----:B0-----:R-:W-:Y:S01]  /*3330*/  FMUL R7, R12, 1.4426950216293334961 ;  /* 0x3fb8aa3b0c077820 */ /* 0x001fe20000400000 */
[----:B------:R-:W-:Y:S01]  /*3340*/  FMUL R12, R16, 1.4426950216293334961 ;  /* 0x3fb8aa3b100c7820 */ /* 0x000fe20000400000 */
[----:B------:R-:W-:Y:S01]  /*3350*/  FMUL R16, R18, 1.4426950216293334961 ;  /* 0x3fb8aa3b12107820 */ /* 0x000fe20000400000 */
[----:B------:R-:W-:Y:S01]  /*3360*/  FMUL R18, R21, 1.4426950216293334961 ;  /* 0x3fb8aa3b15127820 */ /* 0x000fe20000400000 */
[----:B------:R-:W0:Y:S01]  /*3370*/  MUFU.EX2 R5, R5 ;  /* 0x0000000500057308 */ /* 0x000e220000000800 */
[----:B------:R-:W-:Y:S01]  /*3380*/  FMUL R21, R23, 1.4426950216293334961 ;  /* 0x3fb8aa3b17157820 */ /* 0x000fe20000400000 */
[--C-:B------:R-:W-:Y:S01]  /*3390*/  FFMA R24, R24, UR5, -R72.reuse ;  /* 0x0000000518187c23 */ /* 0x100fe20008000848 */
[----:B------:R-:W-:Y:S01]  /*33a0*/  FMUL R23, R28, 1.4426950216293334961 ;  /* 0x3fb8aa3b1c177820 */ /* 0x000fe20000400000 */
[----:B------:R-:W-:Y:S01]  /*33b0*/  FMUL R9, R10, 1.4426950216293334961 ;  /* 0x3fb8aa3b0a097820 */ /* 0x000fe20000400000 */
[--C-:B------:R-:W-:Y:S01]  /*33c0*/  FFMA R11, R11, UR5, -R72.reuse ;  /* 0x000000050b0b7c23 */ /* 0x100fe20008000848 */
[----:B------:R-:W-:Y:S01]  /*33d0*/  FMUL R8, R13, 1.4426950216293334961 ;  /* 0x3fb8aa3b0d087820 */ /* 0x000fe20000400000 */
[--C-:B------:R-:W-:Y:S01]  /*33e0*/  FFMA R29, R29, UR5, -R72.reuse ;  /* 0x000000051d1d7c23 */ /* 0x100fe20008000848 */
[----:B------:R-:W-:Y:S01]  /*33f0*/  FMUL R28, R33, 1.4426950216293334961 ;  /* 0x3fb8aa3b211c7820 */ /* 0x000fe20000400000 */
[--C-:B------:R-:W-:Y:S01]  /*3400*/  FFMA R14, R14, UR5, -R72.reuse ;  /* 0x000000050e0e7c23 */ /* 0x100fe20008000848 */
[----:B------:R-:W-:Y:S01]  /*3410*/  FMUL R13, R17, 1.4426950216293334961 ;  /* 0x3fb8aa3b110d7820 */ /* 0x000fe20000400000 */
[--C-:B------:R-:W-:Y:S01]  /*3420*/  FFMA R30, R30, UR5, -R72.reuse ;  /* 0x000000051e1e7c23 */ /* 0x100fe20008000848 */
[----:B------:R-:W-:Y:S01]  /*3430*/  FMUL R33, R34, 1.4426950216293334961 ;  /* 0x3fb8aa3b22217820 */ /* 0x000fe20000400000 */
[----:B------:R-:W0:Y:S01]  /*3440*/  MUFU.EX2 R6, R6 ;  /* 0x0000000600067308 */ /* 0x000e220000000800 */
[--C-:B------:R-:W-:Y:S01]  /*3450*/  FFMA R15, R15, UR5, -R72.reuse ;  /* 0x000000050f0f7c23 */ /* 0x100fe20008000848 */
[----:B------:R-:W-:Y:S01]  /*3460*/  FMUL R17, R19, 1.4426950216293334961 ;  /* 0x3fb8aa3b13117820 */ /* 0x000fe20000400000 */
[----:B------:R-:W-:Y:S01]  /*3470*/  FMUL R34, R35, 1.4426950216293334961 ;  /* 0x3fb8aa3b23227820 */ /* 0x000fe20000400000 */
[--C-:B------:R-:W-:Y:S01]  /*3480*/  FFMA R36, R36, UR5, -R72.reuse ;  /* 0x0000000524247c23 */ /* 0x100fe20008000848 */
[--C-:B------:R-:W-:Y:S01]  /*3490*/  FFMA R20, R20, UR5, -R72.reuse ;  /* 0x0000000514147c23 */ /* 0x100fe20008000848 */
[----:B------:R-:W-:Y:S01]  /*34a0*/  FMUL R19, R24, 1.4426950216293334961 ;  /* 0x3fb8aa3b18137820 */ /* 0x000fe20000400000 */
[----:B-1----:R-:W-:Y:S01]  /*34b0*/  FADD R35, R4, R153 ;  /* 0x0000009904237221 */ /* 0x002fe20000000000 */
[----:B------:R-:W-:Y:S01]  /*34c0*/  FMUL R10, R11, 1.4426950216293334961 ;  /* 0x3fb8aa3b0b0a7820 */ /* 0x000fe20000400000 */
[--C-:B------:R-:W-:Y:S01]  /*34d0*/  FFMA R22, R22, UR5, -R72.reuse ;  /* 0x0000000516167c23 */ /* 0x100fe20008000848 */
[----:B------:R-:W-:Y:S01]  /*34e0*/  FMUL R24, R29, 1.4426950216293334961 ;  /* 0x3fb8aa3b1d187820 */ /* 0x000fe20000400000 */
[----:B------:R-:W-:Y:S01]  /*34f0*/  FMUL R11, R14, 1.4426950216293334961 ;  /* 0x3fb8aa3b0e0b7820 */ /* 0x000fe20000400000 */
[--C-:B------:R-:W-:Y:S01]  /*3500*/  FFMA R25, R25, UR5, -R72.reuse ;  /* 0x0000000519197c23 */ /* 0x100fe20008000848 */
[----:B------:R-:W-:Y:S01]  /*3510*/  FMUL R29, R30, 1.4426950216293334961 ;  /* 0x3fb8aa3b1e1d7820 */ /* 0x000fe20000400000 */
[--C-:B------:R-:W-:Y:S01]  /*3520*/  FFMA R31, R31, UR5, -R72.reuse ;  /* 0x000000051f1f7c23 */ /* 0x100fe20008000848 */
[----:B------:R-:W1:Y:S01]  /*3530*/  MUFU.EX2 R9, R9 ;  /* 0x0000000900097308 */ /* 0x000e620000000800 */
[----:B------:R-:W-:Y:S01]  /*3540*/  FMUL R14, R15, 1.4426950216293334961 ;  /* 0x3fb8aa3b0f0e7820 */ /* 0x000fe20000400000 */
[--C-:B------:R-:W-:Y:S01]  /*3550*/  FFMA R26, R26, UR5, -R72.reuse ;  /* 0x000000051a1a7c23 */ /* 0x100fe20008000848 */
[----:B------:R-:W-:Y:S01]  /*3560*/  FMUL R30, R36, 1.4426950216293334961 ;  /* 0x3fb8aa3b241e7820 */ /* 0x000fe20000400000 */
[----:B------:R-:W-:Y:S01]  /*3570*/  FMUL R15, R20, 1.4426950216293334961 ;  /* 0x3fb8aa3b140f7820 */ /* 0x000fe20000400000 */
[--C-:B------:R-:W-:Y:S01]  /*3580*/  FFMA R27, R27, UR5, -R72.reuse ;  /* 0x000000051b1b7c23 */ /* 0x100fe20008000848 */
[----:B------:R-:W-:Y:S01]  /*3590*/  FADD R36, R70, R35 ;  /* 0x0000002346247221 */ /* 0x000fe20000000000 */
[----:B------:R-:W-:Y:S01]  /*35a0*/  FMUL R20, R22, 1.4426950216293334961 ;  /* 0x3fb8aa3b16147820 */ /* 0x000fe20000400000 */
[----:B------:R-:W-:Y:S01]  /*35b0*/  FMUL R22, R25, 1.4426950216293334961 ;  /* 0x3fb8aa3b19167820 */ /* 0x000fe20000400000 */
[----:B------:R-:W-:Y:S01]  /*35c0*/  FMUL R31, R31, 1.4426950216293334961 ;  /* 0x3fb8aa3b1f1f7820 */ /* 0x000fe20000400000 */
[----:B------:R-:W0:Y:S01]  /*35d0*/  MUFU.EX2 R10, R10 ;  /* 0x0000000a000a7308 */ /* 0x000e220000000800 */
[----:B------:R-:W-:Y:S01]  /*35e0*/  FMUL R25, R26, 1.4426950216293334961 ;  /* 0x3fb8aa3b1a197820 */ /* 0x000fe20000400000 */
[----:B------:R-:W-:Y:S01]  /*35f0*/  FFMA R37, R37, UR5, -R72 ;  /* 0x0000000525257c23 */ /* 0x000fe20008000848 */
[----:B------:R-:W-:Y:S01]  /*3600*/  FMUL R26, R27, 1.4426950216293334961 ;  /* 0x3fb8aa3b1b1a7820 */ /* 0x000fe20000400000 */
[----:B------:R-:W-:Y:S01]  /*3610*/  FADD R36, R155, R36 ;  /* 0x000000249b247221 */ /* 0x000fe20000000000 */
[----:B------:R-:W-:-:S03]  /*3620*/  FFMA R27, R32, UR5, -R72 ;  /* 0x00000005201b7c23 */ /* 0x000fc60008000848 */
[----:B------:R0:W-:Y:S08]  /*3630*/  MUFU.EX2 R32, R31 ;  /* 0x0000001f00207308 */ /* 0x0001f00000000800 */
[----:B------:R-:W1:Y:S01]  /*3640*/  MUFU.EX2 R7, R7 ;  /* 0x0000000700077308 */ /* 0x000e620000000800 */
[----:B0-----:R-:W-:Y:S01]  /*3650*/  FMUL R31, R37, 1.4426950216293334961 ;  /* 0x3fb8aa3b251f7820 */ /* 0x001fe20000400000 */
[----:B------:R-:W-:-:S04]  /*3660*/  FADD R37, R5, R36 ;  /* 0x0000002405257221 */ /* 0x000fc80000000000 */
[----:B------:R-:W-:Y:S02]  /*3670*/  FADD R36, R6, R37 ;  /* 0x0000002506247221 */ /* 0x000fe40000000000 */
[----:B------:R-:W0:Y:S02]  /*3680*/  MUFU.EX2 R8, R8 ;  /* 0x0000000800087308 */ /* 0x000e240000000800 */
[----:B-1----:R-:W-:Y:S01]  /*3690*/  FADD R37, R9, R36 ;  /* 0x0000002409257221 */ /* 0x002fe20000000000 */
[----:B------:R-:W-:-:S05]  /*36a0*/  F2FP.SATFINITE.E4M3.F32.PACK_AB_MERGE_C R35, R155, R70, RZ ;  /* 0x000000469b23723e */ /* 0x000fca00048070ff */
[----:B------:R-:W1:Y:S01]  /*36b0*/  MUFU.EX2 R11, R11 ;  /* 0x0000000b000b7308 */ /* 0x000e620000000800 */
[----:B------:R-:W-:Y:S01]  /*36c0*/  FADD R70, R10, R37 ;  /* 0x000000250a467221 */ /* 0x000fe20000000000 */
[----:B------:R-:W-:-:S06]  /*36d0*/  FFMA R40, R40, UR5, -R72 ;  /* 0x0000000528287c23 */ /* 0x000fcc0008000848 */
[----:B------:R-:W1:Y:S01]  /*36e0*/  MUFU.EX2 R14, R14 ;  /* 0x0000000e000e7308 */ /* 0x000e620000000800 */
[----:B------:R-:W-:Y:S01]  /*36f0*/  FADD R37, R7, R70 ;  /* 0x0000004607257221 */ /* 0x000fe20000000000 */
[----:B------:R-:W-:Y:S01]  /*3700*/  FMUL R36, R40, 1.4426950216293334961 ;  /* 0x3fb8aa3b28247820 */ /* 0x000fe20000400000 */
[----:B------:R-:W-:-:S05]  /*3710*/  FFMA R41, R41, UR5, -R72 ;  /* 0x0000000529297c23 */ /* 0x000fca0008000848 */
[----:B------:R-:W1:Y:S01]  /*3720*/  MUFU.EX2 R12, R12 ;  /* 0x0000000c000c7308 */ /* 0x000e620000000800 */
[----:B0-----:R-:W-:Y:S01]  /*3730*/  FADD R40, R8, R37 ;  /* 0x0000002508287221 */ /* 0x001fe20000000000 */
[----:B------:R-:W-:-:S06]  /*3740*/  FMUL R37, R41, 1.4426950216293334961 ;  /* 0x3fb8aa3b29257820 */ /* 0x000fcc0000400000 */
[----:B------:R-:W0:Y:S01]  /*3750*/  MUFU.EX2 R13, R13 ;  /* 0x0000000d000d7308 */ /* 0x000e220000000800 */
[----:B-1----:R-:W-:-:S07]  /*3760*/  FADD R41, R11, R40 ;  /* 0x000000280b297221 */ /* 0x002fce0000000000 */
[----:B------:R-:W1:Y:S01]  /*3770*/  MUFU.EX2 R16, R16 ;  /* 0x0000001000107308 */ /* 0x000e620000000800 */
[----:B------:R-:W-:-:S07]  /*3780*/  FADD R41, R14, R41 ;  /* 0x000000290e297221 */ /* 0x000fce0000000000 */
[----:B------:R-:W1:Y:S01]  /*3790*/  MUFU.EX2 R17, R17 ;  /* 0x0000001100117308 */ /* 0x000e620000000800 */
[----:B------:R-:W-:-:S07]  /*37a0*/  FADD R40, R12, R41 ;  /* 0x000000290c287221 */ /* 0x000fce0000000000 */
[----:B------:R-:W1:Y:S01]  /*37b0*/  MUFU.EX2 R15, R15 ;  /* 0x0000000f000f7308 */ /* 0x000e620000000800 */
[----:B0-----:R-:W-:-:S07]  /*37c0*/  FADD R41, R13, R40 ;  /* 0x000000280d297221 */ /* 0x001fce0000000000 */
[----:B------:R-:W0:Y:S01]  /*37d0*/  MUFU.EX2 R18, R18 ;  /* 0x0000001200127308 */ /* 0x000e220000000800 */
[----:B-1----:R-:W-:Y:S01]  /*37e0*/  FADD R40, R16, R41 ;  /* 0x0000002910287221 */ /* 0x002fe20000000000 */
[----:B------:R-:W-:-:S06]  /*37f0*/  SHF.L.U32 R68, R68, 0x3, RZ ;  /* 0x0000000344447819 */ /* 0x000fcc00000006ff */
[----:B------:R-:W1:Y:S01]  /*3800*/  MUFU.EX2 R20, R20 ;  /* 0x0000001400147308 */ /* 0x000e620000000800 */
[----:B------:R-:W-:Y:S01]  /*3810*/  FADD R70, R17, R40 ;  /* 0x0000002811467221 */ /* 0x000fe20000000000 */
[----:B------:R-:W-:-:S06]  /*3820*/  LOP3.LUT R68, R68, 0x30, RZ, 0xc0, !PT ;  /* 0x0000003044447812 */ /* 0x000fcc00078ec0ff */
[----:B------:R-:W1:Y:S01]  /*3830*/  MUFU.EX2 R21, R21 ;  /* 0x0000001500157308 */ /* 0x000e620000000800 */
[----:B------:R-:W-:Y:S01]  /*3840*/  FADD R41, R15, R70 ;  /* 0x000000460f297221 */ /* 0x000fe20000000000 */
[----:B------:R-:W-:Y:S01]  /*3850*/  LEA R68, R69, R68, 0x6 ;  /* 0x0000004445447211 */ /* 0x000fe200078e30ff */
[----:B------:R-:W-:-:S05]  /*3860*/  FFMA R44, R44, UR5, -R72 ;  /* 0x000000052c2c7c23 */ /* 0x000fca0008000848 */
[----:B------:R-:W1:Y:S01]  /*3870*/  MUFU.EX2 R19, R19 ;  /* 0x0000001300137308 */ /* 0x000e620000000800 */
[----:B0-----:R-:W-:Y:S01]  /*3880*/  FADD R69, R18, R41 ;  /* 0x0000002912457221 */ /* 0x001fe20000000000 */
[----:B------:R-:W-:-:S06]  /*3890*/  FMUL R40, R44, 1.4426950216293334961 ;  /* 0x3fb8aa3b2c287820 */ /* 0x000fcc0000400000 */
[----:B------:R-:W0:Y:S01]  /*38a0*/  MUFU.EX2 R22, R22 ;  /* 0x0000001600167308 */ /* 0x000e220000000800 */
[----:B-1----:R-:W-:Y:S01]  /*38b0*/  FADD R44, R20, R69 ;  /* 0x00000045142c7221 */ /* 0x002fe20000000000 */
[----:B------:R-:W-:-:S06]  /*38c0*/  FFMA R45, R45, UR5, -R72 ;  /* 0x000000052d2d7c23 */ /* 0x000fcc0008000848 */
[----:B------:R-:W1:Y:S01]  /*38d0*/  MUFU.EX2 R25, R25 ;  /* 0x0000001900197308 */ /* 0x000e620000000800 */
[----:B------:R-:W-:Y:S01]  /*38e0*/  FADD R44, R21, R44 ;  /* 0x0000002c152c7221 */ /* 0x000fe20000000000 */
[----:B------:R-:W-:-:S06]  /*38f0*/  FMUL R41, R45, 1.4426950216293334961 ;  /* 0x3fb8aa3b2d297820 */ /* 0x000fcc0000400000 */
[----:B------:R-:W1:Y:S01]  /*3900*/  MUFU.EX2 R26, R26 ;  /* 0x0000001a001a7308 */ /* 0x000e620000000800 */
[----:B------:R-:W-:-:S07]  /*3910*/  FADD R45, R19, R44 ;  /* 0x0000002c132d7221 */ /* 0x000fce0000000000 */
[----:B------:R-:W3:Y:S01]  /*3920*/  MUFU.EX2 R23, R23 ;  /* 0x0000001700177308 */ /* 0x000ee20000000800 */
[----:B0-----:R-:W-:Y:S01]  /*3930*/  FADD R44, R22, R45 ;  /* 0x0000002d162c7221 */ /* 0x001fe20000000000 */
[----:B------:R-:W-:-:S06]  /*3940*/  FMUL R27, R27, 1.4426950216293334961 ;  /* 0x3fb8aa3b1b1b7820 */ /* 0x000fcc0000400000 */
[----:B------:R-:W0:Y:S01]  /*3950*/  MUFU.EX2 R24, R24 ;  /* 0x0000001800187308 */ /* 0x000e220000000800 */
[----:B-1----:R-:W-:-:S07]  /*3960*/  FADD R45, R25, R44 ;  /* 0x0000002c192d7221 */ /* 0x002fce0000000000 */
[----:B------:R-:W1:Y:S01]  /*3970*/  MUFU.EX2 R29, R29 ;  /* 0x0000001d001d7308 */ /* 0x000e620000000800 */
[----:B------:R-:W-:Y:S01]  /*3980*/  FADD R70, R26, R45 ;  /* 0x0000002d1a467221 */ /* 0x000fe20000000000 */
[----:B------:R-:W-:-:S03]  /*3990*/  FFMA R48, R48, UR5, -R72 ;  /* 0x0000000530307c23 */ /* 0x000fc60008000848 */
[----:B---3--:R-:W-:-:S03]  /*39a0*/  FADD R45, R23, R70 ;  /* 0x00000046172d7221 */ /* 0x008fc60000000000 */
[----:B------:R-:W3:Y:S01]  /*39b0*/  MUFU.EX2 R27, R27 ;  /* 0x0000001b001b7308 */ /* 0x000ee20000000800 */
[----:B------:R-:W-:Y:S01]  /*39c0*/  FMUL R44, R48, 1.4426950216293334961 ;  /* 0x3fb8aa3b302c7820 */ /* 0x000fe20000400000 */
[----:B------:R-:W-:Y:S01]  /*39d0*/  FFMA R49, R49, UR5, -R72 ;  /* 0x0000000531317c23 */ /* 0x000fe20008000848 */
[----:B0-----:R-:W-:-:S05]  /*39e0*/  FADD R48, R24, R45 ;  /* 0x0000002d18307221 */ /* 0x001fca0000000000 */
[----:B------:R-:W0:Y:S01]  /*39f0*/  MUFU.EX2 R28, R28 ;  /* 0x0000001c001c7308 */ /* 0x000e220000000800 */
[----:B------:R-:W-:Y:S01]  /*3a00*/  FMUL R45, R49, 1.4426950216293334961 ;  /* 0x3fb8aa3b312d7820 */ /* 0x000fe20000400000 */
[----:B-1----:R-:W-:-:S06]  /*3a10*/  FADD R49, R29, R48 ;  /* 0x000000301d317221 */ /* 0x002fcc0000000000 */
[----:B------:R-:W1:Y:S01]  /*3a20*/  MUFU.EX2 R33, R33 ;  /* 0x0000002100217308 */ /* 0x000e620000000800 */
[----:B------:R-:W-:Y:S01]  /*3a30*/  FADD R48, R32, R49 ;  /* 0x0000003120307221 */ /* 0x000fe20000000000 */
[----:B------:R-:W-:-:S06]  /*3a40*/  FFMA R38, R38, UR5, -R72 ;  /* 0x0000000526267c23 */ /* 0x000fcc0008000848 */
[----:B------:R-:W1:Y:S01]  /*3a50*/  MUFU.EX2 R34, R34 ;  /* 0x0000002200227308 */ /* 0x000e620000000800 */
[----:B---3--:R-:W-:Y:S01]  /*3a60*/  FADD R49, R27, R48 ;  /* 0x000000301b317221 */ /* 0x008fe20000000000 */
[----:B------:R-:W-:Y:S01]  /*3a70*/  FMUL R38, R38, 1.4426950216293334961 ;  /* 0x3fb8aa3b26267820 */ /* 0x000fe20000400000 */
[----:B------:R-:W-:-:S05]  /*3a80*/  FFMA R39, R39, UR5, -R72 ;  /* 0x0000000527277c23 */ /* 0x000fca0008000848 */
[----:B------:R-:W3:Y:S01]  /*3a90*/  MUFU.EX2 R30, R30 ;  /* 0x0000001e001e7308 */ /* 0x000ee20000000800 */
        /* <DEDUP_REMOVED lines=9> */
[----:B---3--:R-:W-:Y:S01]  /*3b30*/  FADD R48, R30, R49 ;  /* 0x000000311e307221 */ /* 0x008fe20000000000 */
[----:B------:R-:W-:-:S06]  /*3b40*/  FFMA R43, R43, UR5, -R72 ;  /* 0x000000052b2b7c23 */ /* 0x000fcc0008000848 */
        /* <DEDUP_REMOVED lines=26> */
[----:B------:R-:W-:Y:S01]  /*3cf0*/  FMUL R51, R51, 1.4426950216293334961 ;  /* 0x3fb8aa3b33337820 */ /* 0x000fe20000400000 */
[----:B------:R-:W-:-:S05]  /*3d00*/  FFMA R52, R52, UR5, -R72 ;  /* 0x0000000534347c23 */ /* 0x000fca0008000848 */
[----:B------:R-:W0:Y:S01]  /*3d10*/  MUFU.EX2 R45, R45 ;  /* 0x0000002d002d7308 */ /* 0x000e220000000800 */
[----:B-1----:R-:W-:Y:S01]  /*3d20*/  FADD R48, R46, R49 ;  /* 0x000000312e307221 */ /* 0x002fe20000000000 */
[----:B------:R-:W-:Y:S01]  /*3d30*/  FMUL R52, R52, 1.4426950216293334961 ;  /* 0x3fb8aa3b34347820 */ /* 0x000fe20000400000 */
[----:B------:R-:W-:-:S05]  /*3d40*/  FFMA R53, R53, UR5, -R72 ;  /* 0x0000000535357c23 */ /* 0x000fca0008000848 */
[----:B------:R-:W1:Y:S01]  /*3d50*/  MUFU.EX2 R50, R50 ;  /* 0x0000003200327308 */ /* 0x000e620000000800 */
[----:B------:R-:W-:Y:S01]  /*3d60*/  FADD R49, R47, R48 ;  /* 0x000000302f317221 */ /* 0x000fe20000000000 */
[----:B------:R-:W-:Y:S01]  /*3d70*/  FMUL R53, R53, 1.4426950216293334961 ;  /* 0x3fb8aa3b35357820 */ /* 0x000fe20000400000 */
[----:B------:R-:W-:-:S05]  /*3d80*/  FFMA R54, R54, UR5, -R72 ;  /* 0x0000000536367c23 */ /* 0x000fca0008000848 */
[----:B------:R-:W1:Y:S01]  /*3d90*/  MUFU.EX2 R51, R51 ;  /* 0x0000003300337308 */ /* 0x000e620000000800 */
[----:B---3--:R-:W-:Y:S01]  /*3da0*/  FADD R48, R44, R49 ;  /* 0x000000312c307221 */ /* 0x008fe20000000000 */
[----:B------:R-:W-:Y:S01]  /*3db0*/  FMUL R54, R54, 1.4426950216293334961 ;  /* 0x3fb8aa3b36367820 */ /* 0x000fe20000400000 */
[----:B------:R-:W-:-:S05]  /*3dc0*/  FFMA R55, R55, UR5, -R72 ;  /* 0x0000000537377c23 */ /* 0x000fca0008000848 */
        /* <DEDUP_REMOVED lines=19> */
[----:B------:R-:W-:Y:S01]  /*3f00*/  FFMA R60, R60, UR5, -R72 ;  /* 0x000000053c3c7c23 */ /* 0x000fe20008000848 */
[----:B------:R-:W-:-:S04]  /*3f10*/  F2FP.SATFINITE.E4M3.F32.PACK_AB_MERGE_C R48, R10, R9, RZ ;  /* 0x000000090a30723e */ /* 0x000fc800048070ff */
        /* <DEDUP_REMOVED lines=10> */
[----:B------:R-:W-:-:S06]  /*3fc0*/  FMUL R62, R62, 1.4426950216293334961 ;  /* 0x3fb8aa3b3e3e7820 */ /* 0x000fcc0000400000 */
[----:B------:R-:W3:Y:S01]  /*3fd0*/  MUFU.EX2 R60, R60 ;  /* 0x0000003c003c7308 */ /* 0x000ee20000000800 */
[----:B0-----:R-:W-:-:S07]  /*3fe0*/  FADD R9, R57, R10 ;  /* 0x0000000a39097221 */ /* 0x001fce0000000000 */
[----:B------:R-:W0:Y:S01]  /*3ff0*/  MUFU.EX2 R61, R61 ;  /* 0x0000003d003d7308 */ /* 0x000e220000000800 */
[----:B-1----:R-:W-:Y:S01]  /*4000*/  FADD R10, R58, R9 ;  /* 0x000000093a0a7221 */ /* 0x002fe20000000000 */
[----:B------:R-:W-:-:S06]  /*4010*/  FFMA R66, R66, UR5, -R72 ;  /* 0x0000000542427c23 */ /* 0x000fcc0008000848 */
[----:B------:R-:W1:Y:S01]  /*4020*/  MUFU.EX2 R62, R62 ;  /* 0x0000003e003e7308 */ /* 0x000e620000000800 */
[----:B------:R-:W-:Y:S01]  /*4030*/  FADD R9, R59, R10 ;  /* 0x0000000a3b097221 */ /* 0x000fe20000000000 */
[--C-:B------:R-:W-:Y:S01]  /*4040*/  FFMA R67, R67, UR5, -R72.reuse ;  /* 0x0000000543437c23 */ /* 0x100fe20008000848 */
[--C-:B------:R-:W-:Y:S02]  /*4050*/  FFMA R64, R64, UR5, -R72.reuse ;  /* 0x0000000540407c23 */ /* 0x100fe40008000848 */
[----:B---3--:R-:W-:Y:S01]  /*4060*/  FADD R10, R60, R9 ;  /* 0x000000093c0a7221 */ /* 0x008fe20000000000 */
[----:B------:R-:W-:Y:S01]  /*4070*/  FFMA R65, R65, UR5, -R72 ;  /* 0x0000000541417c23 */ /* 0x000fe20008000848 */
[----:B------:R-:W-:Y:S01]  /*4080*/  FMUL R66, R66, 1.4426950216293334961 ;  /* 0x3fb8aa3b42427820 */ /* 0x000fe20000400000 */
[----:B------:R-:W-:Y:S01]  /*4090*/  FMUL R67, R67, 1.4426950216293334961 ;  /* 0x3fb8aa3b43437820 */ /* 0x000fe20000400000 */
[----:B0-----:R-:W-:Y:S01]  /*40a0*/  FADD R9, R61, R10 ;  /* 0x0000000a3d097221 */ /* 0x001fe20000000000 */
[----:B------:R-:W-:Y:S01]  /*40b0*/  FMUL R64, R64, 1.4426950216293334961 ;  /* 0x3fb8aa3b40407820 */ /* 0x000fe20000400000 */
[----:B------:R-:W-:Y:S01]  /*40c0*/  MUFU.EX2 R154, R66 ;  /* 0x00000042009a7308 */ /* 0x000fe20000000800 */
[----:B------:R-:W-:Y:S01]  /*40d0*/  FMUL R65, R65, 1.4426950216293334961 ;  /* 0x3fb8aa3b41417820 */ /* 0x000fe20000400000 */
[----:B------:R0:W-:Y:S01]  /*40e0*/  STS.U8 [R3+UR13+0x8000], R122 ;  /* 0x0080007a03007988 */ /* 0x0001e2000800000d */
[----:B------:R-:W-:-:S05]  /*40f0*/  FFMA R63, R63, UR5, -R72 ;  /* 0x000000053f3f7c23 */ /* 0x000fca0008000848 */
[----:B------:R-:W3:Y:S01]  /*4100*/  MUFU.EX2 R155, R67 ;  /* 0x00000043009b7308 */ /* 0x000ee20000000800 */
[----:B-1----:R-:W-:Y:S01]  /*4110*/  FADD R10, R62, R9 ;  /* 0x000000093e0a7221 */ /* 0x002fe20000000000 */
[----:B------:R-:W-:Y:S01]  /*4120*/  F2FP.SATFINITE.E4M3.F32.PACK_AB_MERGE_C R11, R14, R11, RZ ;  /* 0x0000000b0e0b723e */ /* 0x000fe200048070ff */
[----:B------:R-:W-:Y:S01]  /*4130*/  FMUL R63, R63, 1.4426950216293334961 ;  /* 0x3fb8aa3b3f3f7820 */ /* 0x000fe20000400000 */
[----:B------:R-:W-:-:S04]  /*4140*/  F2FP.SATFINITE.E4M3.F32.PACK_AB_MERGE_C R16, R17, R16, RZ ;  /* 0x000000101110723e */ /* 0x000fc800048070ff */
[----:B------:R-:W-:Y:S01]  /*4150*/  MUFU.EX2 R9, R64 ;  /* 0x0000004000097308 */ /* 0x000fe20000000800 */
[----:B------:R-:W-:-:S07]  /*4160*/  F2FP.SATFINITE.E4M3.F32.PACK_AB_MERGE_C R5, R6, R5, R48 ;  /* 0x000000050605723e */ /* 0x000fce0004807030 */
[----:B0-----:R-:W0:Y:S01]  /*4170*/  MUFU.EX2 R122, R65 ;  /* 0x00000041007a7308 */ /* 0x001e220000000800 */
[----:B------:R-:W-:Y:S02]  /*4180*/  F2FP.SATFINITE.E4M3.F32.PACK_AB_MERGE_C R6, R8, R7, R11 ;  /* 0x000000070806723e */ /* 0x000fe4000480700b */
[----:B------:R-:W-:Y:S02]  /*4190*/  F2FP.SATFINITE.E4M3.F32.PACK_AB_MERGE_C R4, R153, R4, R35 ;  /* 0x000000049904723e */ /* 0x000fe40004807023 */
[----:B------:R-:W-:Y:S01]  /*41a0*/  F2FP.SATFINITE.E4M3.F32.PACK_AB_MERGE_C R7, R13, R12, R16 ;  /* 0x0000000c0d07723e */ /* 0x000fe20004807010 */
[----:B--2---:R-:W-:Y:S02]  /*41b0*/  STS.U8 [R3+UR13+0x8200], R140 ;  /* 0x0082008c03007988 */ /* 0x004fe4000800000d */
[----:B------:R-:W1:Y:S02]  /*41c0*/  MUFU.EX2 R63, R63 ;  /* 0x0000003f003f7308 */ /* 0x000e640000000800 */
[----:B------:R-:W-:Y:S04]  /*41d0*/  STS.U8 [R3+UR13+0x8400], R142 ;  /* 0x0084008e03007988 */ /* 0x000fe8000800000d */
[----:B----4-:R-:W-:Y:S04]  /*41e0*/  STS.U8 [R3+UR13+0x8600], R146 ;  /* 0x0086009203007988 */ /* 0x010fe8000800000d */
[----:B-----5:R-:W-:Y:S04]  /*41f0*/  STS.U8 [R3+UR13+0x8800], R144 ;  /* 0x0088009003007988 */ /* 0x020fe8000800000d */
        /* <DEDUP_REMOVED lines=11> */
[----:B------:R3:W-:Y:S01]  /*42b0*/  STS.128 [R68+UR13+0x4000], R4 ;  /* 0x0040000444007988 */ /* 0x0007e20008000c0d */
[----:B------:R-:W-:-:S02]  /*42c0*/  F2FP.SATFINITE.E4M3.F32.PACK_AB_MERGE_C R20, R21, R20, RZ ;  /* 0x000000141514723e */ /* 0x000fc400048070ff */
[----:B------:R-:W-:Y:S02]  /*42d0*/  F2FP.SATFINITE.E4M3.F32.PACK_AB_MERGE_C R25, R26, R25, RZ ;  /* 0x000000191a19723e */ /* 0x000fe400048070ff */
[----:B---3--:R-:W-:-:S04]  /*42e0*/  F2FP.SATFINITE.E4M3.F32.PACK_AB_MERGE_C R4, R155, R154, RZ ;  /* 0x0000009a9b04723e */ /* 0x008fc800048070ff */
[----:B0-----:R-:W-:Y:S01]  /*42f0*/  F2FP.SATFINITE.E4M3.F32.PACK_AB_MERGE_C R159, R122, R9, R4 ;  /* 0x000000097a9f723e */ /* 0x001fe20004807004 */
[----:B------:R-:W-:Y:S01]  /*4300*/  FADD R4, -R72, -INF ;  /* 0xff80000048047421 */ /* 0x000fe20000000100 */
[----:B------:R-:W-:-:S03]  /*4310*/  F2FP.SATFINITE.E4M3.F32.PACK_AB_MERGE_C R29, R32, R29, RZ ;  /* 0x0000001d201d723e */ /* 0x000fc600048070ff */
[----:B------:R-:W-:Y:S01]  /*4320*/  FMUL R123, R4, 1.4426950216293334961 ;  /* 0x3fb8aa3b047b7820 */ /* 0x000fe20000400000 */
[----:B------:R-:W-:Y:S02]  /*4330*/  F2FP.SATFINITE.E4M3.F32.PACK_AB_MERGE_C R33, R34, R33, RZ ;  /* 0x000000212221723e */ /* 0x000fe400048070ff */
[----:B------:R-:W-:Y:S02]  /*4340*/  F2FP.SATFINITE.E4M3.F32.PACK_AB_MERGE_C R38, R39, R38, RZ ;  /* 0x000000262726723e */ /* 0x000fe400048070ff */
[----:B------:R-:W-:Y:S02]  /*4350*/  F2FP.SATFINITE.E4M3.F32.PACK_AB_MERGE_C R42, R43, R42, RZ ;  /* 0x0000002a2b2a723e */ /* 0x000fe400048070ff */
[----:B------:R-:W-:Y:S02]  /*4360*/  F2FP.SATFINITE.E4M3.F32.PACK_AB_MERGE_C R46, R47, R46, RZ ;  /* 0x0000002e2f2e723e */ /* 0x000fe400048070ff */
[----:B------:R-:W-:Y:S01]  /*4370*/  F2FP.SATFINITE.E4M3.F32.PACK_AB_MERGE_C R50, R51, R50, RZ ;  /* 0x000000323332723e */ /* 0x000fe200048070ff */
[----:B------:R-:W0:Y:S01]  /*4380*/  MUFU.EX2 R123, R123 ;  /* 0x0000007b007b7308 */ /* 0x000e220000000800 */
[----:B------:R-:W-:-:S02]  /*4390*/  F2FP.SATFINITE.E4M3.F32.PACK_AB_MERGE_C R54, R55, R54, RZ ;  /* 0x000000363736723e */ /* 0x000fc400048070ff */
[----:B------:R-:W-:Y:S02]  /*43a0*/  F2FP.SATFINITE.E4M3.F32.PACK_AB_MERGE_C R58, R59, R58, RZ ;  /* 0x0000003a3b3a723e */ /* 0x000fe400048070ff */
[C---:B-1----:R-:W-:Y:S01]  /*43b0*/  F2FP.SATFINITE.E4M3.F32.PACK_AB_MERGE_C R62, R63.reuse, R62, RZ ;  /* 0x0000003e3f3e723e */ /* 0x042fe200048070ff */
[----:B------:R-:W-:Y:S01]  /*43c0*/  FADD R10, R63, R10 ;  /* 0x0000000a3f0a7221 */ /* 0x000fe20000000000 */
[----:B------:R-:W-:Y:S02]  /*43d0*/  F2FP.SATFINITE.E4M3.F32.PACK_AB_MERGE_C R145, R22, R19, R25 ;  /* 0x000000131691723e */ /* 0x000fe40004807019 */
[----:B------:R-:W-:Y:S02]  /*43e0*/  F2FP.SATFINITE.E4M3.F32.PACK_AB_MERGE_C R144, R18, R15, R20 ;  /* 0x0000000f1290723e */ /* 0x000fe40004807014 */
[----:B------:R-:W-:Y:S02]  /*43f0*/  F2FP.SATFINITE.E4M3.F32.PACK_AB_MERGE_C R146, R24, R23, R29 ;  /* 0x000000171892723e */ /* 0x000fe4000480701d */
[----:B------:R-:W-:-:S02]  /*4400*/  F2FP.SATFINITE.E4M3.F32.PACK_AB_MERGE_C R147, R28, R27, R33 ;  /* 0x0000001b1c93723e */ /* 0x000fc40004807021 */
[C---:B------:R-:W-:Y:S02]  /*4410*/  LOP3.LUT R71, R68.reuse, 0x10, RZ, 0x3c, !PT ;  /* 0x0000001044477812 */ /* 0x040fe400078e3cff */
[----:B------:R-:W-:Y:S02]  /*4420*/  F2FP.SATFINITE.E4M3.F32.PACK_AB_MERGE_C R141, R37, R36, R42 ;  /* 0x00000024258d723e */ /* 0x000fe4000480702a */
[----:B------:R-:W-:Y:S02]  /*4430*/  F2FP.SATFINITE.E4M3.F32.PACK_AB_MERGE_C R140, R31, R30, R38 ;  /* 0x0000001e1f8c723e */ /* 0x000fe40004807026 */
[----:B------:R-:W-:Y:S02]  /*4440*/  F2FP.SATFINITE.E4M3.F32.PACK_AB_MERGE_C R142, R41, R40, R46 ;  /* 0x00000028298e723e */ /* 0x000fe4000480702e */
[----:B------:R-:W-:Y:S02]  /*4450*/  F2FP.SATFINITE.E4M3.F32.PACK_AB_MERGE_C R143, R45, R44, R50 ;  /* 0x0000002c2d8f723e */ /* 0x000fe40004807032 */
[----:B------:R-:W-:-:S02]  /*4460*/  LOP3.LUT R70, R68, 0x20, RZ, 0x3c, !PT ;  /* 0x0000002044467812 */ /* 0x000fc400078e3cff */
[----:B------:R-:W-:Y:S02]  /*4470*/  F2FP.SATFINITE.E4M3.F32.PACK_AB_MERGE_C R157, R57, R56, R58 ;  /* 0x00000038399d723e */ /* 0x000fe4000480703a */
[----:B------:R-:W-:Y:S02]  /*4480*/  F2FP.SATFINITE.E4M3.F32.PACK_AB_MERGE_C R156, R53, R52, R54 ;  /* 0x00000034359c723e */ /* 0x000fe40004807036 */
[----:B------:R-:W-:Y:S02]  /*4490*/  F2FP.SATFINITE.E4M3.F32.PACK_AB_MERGE_C R158, R61, R60, R62 ;  /* 0x0000003c3d9e723e */ /* 0x000fe4000480703e */
[----:B------:R-:W-:Y:S01]  /*44a0*/  LOP3.LUT R69, R68, 0x30, RZ, 0x3c, !PT ;  /* 0x0000003044457812 */ /* 0x000fe200078e3cff */
[----:B------:R1:W-:Y:S01]  /*44b0*/  STS.128 [R71+UR13+0x4000], R144 ;  /* 0x0040009047007988 */ /* 0x0003e20008000c0d */
[----:B------:R-:W-:Y:S01]  /*44c0*/  FADD R149, R9, R10 ;  /* 0x0000000a09957221 */ /* 0x000fe20000000000 */
[----:B------:R-:W-:Y:S02]  /*44d0*/  UIADD3 UR22, UPT, UPT, UR9, -0x40, URZ ;  /* 0xffffffc009167890 */ /* 0x000fe4000fffe0ff */
[----:B------:R1:W-:Y:S04]  /*44e0*/  STS.128 [R70+UR13+0x4000], R140 ;  /* 0x0040008c46007988 */ /* 0x0003e80008000c0d */
[----:B------:R1:W-:Y:S01]  /*44f0*/  STS.128 [R69+UR13+0x4000], R156 ;  /* 0x0040009c45007988 */ /* 0x0003e20008000c0d */
[----:B------:R-:W2:Y:S01]  /*4500*/  LDTM.x64 R4, tmem[UR15] ;  /* 0x0000000f000479ee */ /* 0x000ea20008340000 */
[----:B------:R-:W-:Y:S01]  /*4510*/  NOP ;  /* 0x0000000000007918 */ /* 0x000fe20000000000 */
[----:B0-----:R-:W-:Y:S05]  /*4520*/  @!P2 BRA `(.L_x_9) ;  /* 0x000000040004a947 */ /* 0x001fea0003800000 */
[C---:B--2---:R-:W-:Y:S01]  /*4530*/  FMUL R4, R123.reuse, R4 ;  /* 0x000000047b047220 */ /* 0x044fe20000400000 */
[C---:B------:R-:W-:Y:S01]  /*4540*/  FMUL R5, R123.reuse, R5 ;  /* 0x000000057b057220 */ /* 0x040fe20000400000 */
        /* <DEDUP_REMOVED lines=61> */
[----:B------:R-:W-:-:S04]  /*4920*/  FMUL R67, R123, R67 ;  /* 0x000000437b437220 */ /* 0x000fc80000400000 */
[----:B------:R0:W-:Y:S03]  /*4930*/  STTM.x64 tmem[UR15], R4 ;  /* 0x00000004000079ed */ /* 0x0001e6000834000f */
.L_x_9:
[----:B--2---:R-:W2:Y:S02]  /*4940*/  FENCE.VIEW.ASYNC.T ;  /* 0x00000000000073c6 */ /* 0x004ea40000000200 */
[----:B--2---:R-:W-:Y:S01]  /*4950*/  BAR.SYNC.DEFER_BLOCKING 0x0 ;  /* 0x0000000000007b1d */ /* 0x004fe20000010000 */
[----:B------:R-:W-:Y:S01]  /*4960*/  FADD R149, R122, R149 ;  /* 0x000000957a957221 */ /* 0x000fe20000000000 */
[----:B------:R-:W-:-:S03]  /*4970*/  UISETP.GE.AND UP1, UPT, UR22, 0x1, UPT ;  /* 0x000000011600788c */ /* 0x000fc6000bf26270 */
[----:B------:R-:W-:-:S04]  /*4980*/  FADD R154, R154, R149 ;  /* 0x000000959a9a7221 */ /* 0x000fc80000000000 */
[----:B------:R-:W-:-:S04]  /*4990*/  FADD R154, R155, R154 ;  /* 0x0000009a9b9a7221 */ /* 0x000fc80000000000 */
[----:B------:R-:W-:Y:S01]  /*49a0*/  FADD R154, R123, R154 ;  /* 0x0000009a7b9a7221 */ /* 0x000fe20000000000 */
[----:B------:R2:W-:Y:S06]  /*49b0*/  MEMBAR.ALL.CTA ;  /* 0x0000000000007992 */ /* 0x0005ec0000008000 */
[----:B--2---:R-:W2:Y:S02]  /*49c0*/  FENCE.VIEW.ASYNC.S ;  /* 0x00000000000073c6 */ /* 0x004ea40000000000 */
[----:B--2---:R-:W-:Y:S06]  /*49d0*/  BAR.SYNC.DEFER_BLOCKING 0x0 ;  /* 0x0000000000007b1d */ /* 0x004fec0000010000 */
[----:B------:R-:W-:Y:S05]  /*49e0*/  @!P3 BRA `(.L_x_10) ;  /* 0x000000000088b947 */ /* 0x000fea0003800000 */
[----:B------:R-:W-:Y:S02]  /*49f0*/  UIADD3 UR4, UPT, UPT, UR13, 0x4000, URZ ;  /* 0x000040000d047890 */ /* 0x000fe4000fffe0ff */
[----:B------:R-:W-:Y:S02]  /*4a00*/  UIADD3 UR5, UPT, UPT, UR13, 0x8000, URZ ;  /* 0x000080000d057890 */ /* 0x000fe4000fffe0ff */
[----:B------:R-:W-:Y:S02]  /*4a10*/  USHF.R.U32.HI UR6, URZ, 0x4, UR4 ;  /* 0x00000004ff067899 */ /* 0x000fe40008011604 */
[----:B------:R-:W-:Y:S02]  /*4a20*/  USHF.R.U32.HI UR10, URZ, 0x4, UR5 ;  /* 0x00000004ff0a7899 */ /* 0x000fe40008011605 */
[----:B------:R-:W-:Y:S02]  /*4a30*/  USGXT.U32 UR6, UR6, 0xe ;  /* 0x0000000e0606789a */ /* 0x000fe40008000000 */
[----:B------:R-:W-:-:S02]  /*4a40*/  USGXT.U32 UR10, UR10, 0xe ;  /* 0x0000000e0a0a789a */ /* 0x000fc40008000000 */
[----:B------:R-:W-:Y:S01]  /*4a50*/  UIADD3 UR26, UP2, UPT, UR6, 0x2, URZ ;  /* 0x00000002061a7890 */ /* 0x000fe2000ff5e0ff */
[----:B------:R-:W-:Y:S01]  /*4a60*/  UMOV UR4, URZ ;  /* 0x000000ff00047c82 */ /* 0x000fe20008000000 */
[----:B------:R-:W-:Y:S02]  /*4a70*/  UMOV UR5, URZ ;  /* 0x000000ff00057c82 */ /* 0x000fe40008000000 */
[----:B------:R-:W-:Y:S02]  /*4a80*/  UIADD3.X UR27, UPT, UPT, UR4, -0x7fffbfe0, URZ, UP2, !UPT ;  /* 0x80004020041b7890 */ /* 0x000fe400097fe4ff */
[----:B------:R-:W-:Y:S02]  /*4a90*/  UIADD3 UR30, UP2, UPT, UR10, 0x2, URZ ;  /* 0x000000020a1e7890 */ /* 0x000fe4000ff5e0ff */
[----:B------:R-:W-:Y:S02]  /*4aa0*/  UIADD3 UR9, UPT, UPT, UR14, 0x40, URZ ;  /* 0x000000400e097890 */ /* 0x000fe4000fffe0ff */
[----:B------:R-:W-:-:S02]  /*4ab0*/  UIADD3.X UR31, UPT, UPT, UR5, -0x7fffbfe0, URZ, UP2, !UPT ;  /* 0x80004020051f7890 */ /* 0x000fc400097fe4ff */
[----:B------:R-:W-:Y:S02]  /*4ac0*/  UIADD3.64 UR18, UPT, UPT, UR26, 0x1fe, URZ ;  /* 0x000001fe1a127897 */ /* 0x000fe4000fffe0ff */
[----:B------:R-:W-:Y:S02]  /*4ad0*/  UIADD3 UR21, UPT, UPT, UR14, 0x40, URZ ;  /* 0x000000400e157890 */ /* 0x000fe4000fffe0ff */
        /* <DEDUP_REMOVED lines=10> */
[----:B------:R2:W-:Y:S01]  /*4b80*/  UTCQMMA gdesc[UR6], gdesc[UR10], tmem[UR14], tmem[UR28], idesc[UR29], UPT ;  /* 0x00ff1c0a060075ea */ /* 0x0005e2000b80030e */
[----:B------:R-:W-:Y:S01]  /*4b90*/  UMOV UR38, 0x0 ;  /* 0x0000000000267882 */ /* 0x000fe20000000000 */
[----:B------:R-:W-:Y:S01]  /*4ba0*/  UMOV UR39, 0x8100010 ;  /* 0x0810001000277882 */ /* 0x000fe20000000000 */
[----:B------:R2:W-:Y:S01]  /*4bb0*/  UTCQMMA gdesc[UR26], gdesc[UR30], tmem[UR14], tmem[UR32], idesc[UR33], UPT ;  /* 0x00ff201e1a0075ea */ /* 0x0005e2000b80030e */
[----:B------:R-:W-:Y:S01]  /*4bc0*/  UMOV UR4, UR4 ;  /* 0x0000000400047c82 */ /* 0x000fe20008000000 */
[----:B------:R2:W-:Y:S01]  /*4bd0*/  UTCQMMA gdesc[UR18], gdesc[UR10], tmem[UR9], tmem[UR36], idesc[UR37], UPT ;  /* 0x00ff240a120075ea */ /* 0x0005e2000b800309 */
[----:B------:R2:W-:Y:S01]  /*4be0*/  UTCQMMA gdesc[UR24], gdesc[UR30], tmem[UR21], tmem[UR38], idesc[UR39], UPT ;  /* 0x00ff261e180075ea */ /* 0x0005e2000b800315 */
[----:B------:R2:W-:Y:S01]  /*4bf0*/  UTCBAR [UR4], URZ ;  /* 0x000000ff040073e9 */ /* 0x0005e200080000ff */
[----:B------:R-:W-:Y:S01]  /*4c00*/  NOP ;  /* 0x0000000000007918 */ /* 0x000fe20000000000 */
.L_x_10:
[----:B------:R-:W-:Y:S01]  /*4c10*/  FSEL R72, R72, -INF , P2 ;  /* 0xff80000048487808 */ /* 0x000fe20001000000 */
[----:B------:R-:W-:Y:S01]  /*4c20*/  UMOV UR5, URZ ;  /* 0x000000ff00057c82 */ /* 0x000fe20008000000 */
[----:B------:R-:W-:Y:S01]  /*4c30*/  FSEL R122, R154, 1, P2 ;  /* 0x3f8000009a7a7808 */ /* 0x000fe20001000000 */
[----:B------:R-:W-:Y:S06]  /*4c40*/  BRA.U !UP1, `(.L_x_11) ;  /* 0x0000002d09207547 */ /* 0x000fec000b800000 */
[----:B--2---:R-:W-:Y:S01]  /*4c50*/  USHF.R.U32.HI UR30, URZ, 0x4, UR13 ;  /* 0x00000004ff1e7899 */ /* 0x004fe2000801160d */
[----:B------:R-:W-:Y:S01]  /*4c60*/  SHF.L.U32 R73, R73, 0x6, RZ ;  /* 0x0000000649497819 */ /* 0x000fe200000006ff */
[----:B------:R-:W-:Y:S01]  /*4c70*/  UIADD3 UR9, UPT, UPT, UR13, 0x4000, URZ ;  /* 0x000040000d097890 */ /* 0x000fe2000fffe0ff */
[----:B-1----:R-:W-:Y:S01]  /*4c80*/  HFMA2 R140, -RZ, RZ, 0, 0 ;  /* 0x00000000ff8c7431 */ /* 0x002fe200000001ff */
[----:B------:R-:W-:Y:S01]  /*4c90*/  USGXT.U32 UR30, UR30, 0xe ;  /* 0x0000000e1e1e789a */ /* 0x000fe20008000000 */
[----:B------:R-:W-:Y:S01]  /*4ca0*/  MOV R155, R72 ;  /* 0x00000048009b7202 */ /* 0x000fe20000000f00 */
[----:B------:R-:W-:Y:S01]  /*4cb0*/  USHF.R.U32.HI UR9, URZ, 0x4, UR9 ;  /* 0x00000004ff097899 */ /* 0x000fe20008011609 */
[----:B------:R-:W-:Y:S01]  /*4cc0*/  MOV R123, R73 ;  /* 0x00000049007b7202 */ /* 0x000fe20000000f00 */
[----:B------:R-:W-:Y:S02]  /*4cd0*/  UIADD3 UR18, UP2, UPT, UR30, 0x100, URZ ;  /* 0x000001001e127890 */ /* 0x000fe4000ff5e0ff */
[----:B------:R-:W-:-:S02]  /*4ce0*/  UIADD3 UR7, UPT, UPT, UR13, 0xa000, URZ ;  /* 0x0000a0000d077890 */ /* 0x000fc4000fffe0ff */
[----:B------:R-:W-:Y:S01]  /*4cf0*/  USGXT.U32 UR32, UR9, 0xe ;  /* 0x0000000e0920789a */ /* 0x000fe20008000000 */
[----:B------:R-:W-:Y:S01]  /*4d00*/  UMOV UR4, URZ ;  /* 0x000000ff00047c82 */ /* 0x000fe20008000000 */
[----:B------:R-:W-:Y:S02]  /*4d10*/  USHF.R.U32.HI UR8, URZ, 0x4, UR8 ;  /* 0x00000004ff087899 */ /* 0x000fe40008011608 */
[----:B------:R-:W-:Y:S02]  /*4d20*/  UIADD3.X UR19, UPT, UPT, UR4, 0x40004040, URZ, UP2, !UPT ;  /* 0x4000404004137890 */ /* 0x000fe400097fe4ff */
[----:B------:R-:W-:Y:S02]  /*4d30*/  USHF.R.U32.HI UR7, URZ, 0x4, UR7 ;  /* 0x00000004ff077899 */ /* 0x000fe40008011607 */
[----:B------:R-:W-:Y:S02]  /*4d40*/  UIADD3 UR44, UP3, UPT, UR18, 0x100, URZ ;  /* 0x00000100122c7890 */ /* 0x000fe4000ff7e0ff */
[----:B------:R-:W-:-:S02]  /*4d50*/  UIADD3 UR40, UP2, UPT, UR32, 0x2, URZ ;  /* 0x0000000220287890 */ /* 0x000fc4000ff5e0ff */
[----:B------:R-:W-:Y:S01]  /*4d60*/  USHF.L.U32 UR23, UR23, 0x6, URZ ;  /* 0x0000000617177899 */ /* 0x000fe200080006ff */
[----:B------:R-:W-:Y:S01]  /*4d70*/  UMOV UR5, URZ ;  /* 0x000000ff00057c82 */ /* 0x000fe20008000000 */
[----:B------:R-:W-:Y:S02]  /*4d80*/  USGXT.U32 UR8, UR8, 0xe ;  /* 0x0000000e0808789a */ /* 0x000fe40008000000 */
[----:B------:R-:W-:Y:S02]  /*4d90*/  USGXT.U32 UR10, UR7, 0xe ;  /* 0x0000000e070a789a */ /* 0x000fe40008000000 */
[----:B------:R-:W-:Y:S02]  /*4da0*/  UIADD3.X UR45, UPT, UPT, UR19, URZ, URZ, UP3, !UPT ;  /* 0x000000ff132d7290 */ /* 0x000fe40009ffe4ff */
[----:B------:R-:W-:Y:S01]  /*4db0*/  UIADD3.X UR41, UPT, UPT, UR5, -0x7fffbfe0, URZ, UP2, !UPT ;  /* 0x8000402005297890 */ /* 0x000fe200097fe4ff */
[----:B------:R-:W-:Y:S01]  /*4dc0*/  UMOV UR24, 0xfffffffe ;  /* 0xfffffffe00187882 */ /* 0x000fe20000000000 */
[----:B------:R-:W-:Y:S01]  /*4dd0*/  UMOV UR25, 0x7fffbfdf ;  /* 0x7fffbfdf00197882 */ /* 0x000fe20000000000 */
[----:B------:R-:W-:Y:S01]  /*4de0*/  UMOV UR9, URZ ;  /* 0x000000ff00097c82 */ /* 0x000fe20008000000 */
[----:B------:R-:W-:-:S02]  /*4df0*/  UIADD3 UR42, UP4, UPT, UR18, 0x200, URZ ;  /* 0x00000200122a7890 */ /* 0x000fc4000ff9e0ff */
[----:B------:R-:W-:Y:S02]  /*4e00*/  UIADD3 UR46, UP2, UPT, UR40, 0x1fe, URZ ;  /* 0x000001fe282e7890 */ /* 0x000fe4000ff5e0ff */
[----:B------:R-:W-:Y:S02]  /*4e10*/  UIADD3 UR48, UP3, UPT, UR40, 0x200, URZ ;  /* 0x0000020028307890 */ /* 0x000fe4000ff7e0ff */
[----:B------:R-:W-:Y:S01]  /*4e20*/  UISETP.NE.U32.AND UP1, UPT, UR20, URZ, UPT ;  /* 0x000000ff1400728c */ /* 0x000fe2000bf25070 */
[----:B------:R-:W-:Y:S01]  /*4e30*/  UMOV UR11, URZ ;  /* 0x000000ff000b7c82 */ /* 0x000fe20008000000 */
[----:B------:R-:W-:Y:S02]  /*4e40*/  UIADD3.64 UR20, UPT, UPT, UR8, -UR24, URZ ;  /* 0x8000001808147297 */ /* 0x000fe4000fffe0ff */
[----:B------:R-:W-:Y:S01]  /*4e50*/  UIADD3.64 UR24, UPT, UPT, UR10, -UR24, URZ ;  /* 0x800000180a187297 */ /* 0x000fe2000fffe0ff */
[----:B------:R-:W-:Y:S01]  /*4e60*/  UMOV UR28, 0x1 ;  /* 0x00000001001c7882 */ /* 0x000fe20000000000 */
[----:B------:R-:W-:Y:S01]  /*4e70*/  UMOV UR6, URZ ;  /* 0x000000ff00067c82 */ /* 0x000fe20008000000 */
[----:B------:R-:W1:Y:S01]  /*4e80*/  LDCU UR50, c[0x0][0x3a8] ;  /* 0x00007500ff3277ac */ /* 0x000e620008000800 */
[----:B------:R-:W-:-:S02]  /*4e90*/  UIADD3.X UR43, UPT, UPT, UR19, URZ, URZ, UP4, !UPT ;  /* 0x000000ff132b7290 */ /* 0x000fc4000a7fe4ff */
[----:B------:R-:W-:Y:S02]  /*4ea0*/  UIADD3.X UR47, UPT, UPT, UR41, URZ, URZ, UP2, !UPT ;  /* 0x000000ff292f7290 */ /* 0x000fe400097fe4ff */
[----:B------:R-:W-:Y:S01]  /*4eb0*/  UIADD3.X UR49, UPT, UPT, UR41, URZ, URZ, UP3, !UPT ;  /* 0x000000ff29317290 */ /* 0x000fe20009ffe4ff */
[----:B------:R-:W-:Y:S01]  /*4ec0*/  UMOV UR29, UR23 ;  /* 0x00000017001d7c82 */ /* 0x000fe20008000000 */
[----:B------:R-:W-:Y:S01]  /*4ed0*/  UMOV UR26, UR8 ;  /* 0x00000008001a7c82 */ /* 0x000fe20008000000 */
[----:B------:R-:W-:Y:S01]  /*4ee0*/  UMOV UR27, 0x80004020 ;  /* 0x80004020001b7882 */ /* 0x000fe20000000000 */
[----:B------:R-:W-:-:S08]  /*4ef0*/  UMOV UR11, 0x80004020 ;  /* 0x80004020000b7882 */ /* 0x000fd00000000000 */
.L_x_16:
[----:B0-----:R-:W-:Y:S02]  /*4f00*/  SHF.R.S32.HI R23, RZ, 0x1f, R123 ;  /* 0x0000001fff177819 */ /* 0x001fe4000001147b */
[C---:B------:R-:W-:Y:S02]  /*4f10*/  IADD3 R4, P2, PT, R123.reuse, R138, RZ ;  /* 0x0000008a7b047210 */ /* 0x040fe40007f5e0ff */
[----:B------:R-:W-:Y:S02]  /*4f20*/  IADD3 R6, P3, PT, R123, R134, RZ ;  /* 0x000000867b067210 */ /* 0x000fe40007f7e0ff */
[----:B------:R-:W-:Y:S02]  /*4f30*/  IADD3.X R5, PT, PT, R23, R139, RZ, P2, !PT ;  /* 0x0000008b17057210 */ /* 0x000fe400017fe4ff */
[----:B------:R-:W-:Y:S02]  /*4f40*/  IADD3 R8, P2, PT, R123, R130, RZ ;  /* 0x000000827b087210 */ /* 0x000fe40007f5e0ff */
[C---:B------:R-:W-:Y:S01]  /*4f50*/  IADD3.X R7, PT, PT, R23.reuse, R135, RZ, P3, !PT ;  /* 0x0000008717077210 */ /* 0x040fe20001ffe4ff */
[----:B------:R0:W2:Y:S01]  /*4f60*/  LDG.E.U8 R20, desc[UR34][R4.64] ;  /* 0x0000002204147981 */ /* 0x0000a2000c1e1100 */
[----:B------:R-:W-:-:S02]  /*4f70*/  IADD3.X R9, PT, PT, R23, R131, RZ, P2, !PT ;  /* 0x0000008317097210 */ /* 0x000fc400017fe4ff */
[C---:B------:R-:W-:Y:S01]  /*4f80*/  IADD3 R10, P3, PT, R123.reuse, R126, RZ ;  /* 0x0000007e7b0a7210 */ /* 0x040fe20007f7e0ff */
[----:B------:R3:W4:Y:S01]  /*4f90*/  LDG.E.U8 R22, desc[UR34][R6.64] ;  /* 0x0000002206167981 */ /* 0x000722000c1e1100 */
[----:B------:R-:W-:Y:S02]  /*4fa0*/  IADD3 R12, P2, PT, R123, R120, RZ ;  /* 0x000000787b0c7210 */ /* 0x000fe40007f5e0ff */
[C---:B------:R-:W-:Y:S01]  /*4fb0*/  IADD3.X R11, PT, PT, R23.reuse, R127, RZ, P3, !PT ;  /* 0x0000007f170b7210 */ /* 0x040fe20001ffe4ff */
[----:B------:R5:W4:Y:S01]  /*4fc0*/  LDG.E.U8 R24, desc[UR34][R8.64] ;  /* 0x0000002208187981 */ /* 0x000b22000c1e1100 */
[----:B------:R-:W-:Y:S02]  /*4fd0*/  IADD3.X R13, PT, PT, R23, R121, RZ, P2, !PT ;  /* 0x00000079170d7210 */ /* 0x000fe400017fe4ff */
[C---:B------:R-:W-:Y:S01]  /*4fe0*/  IADD3 R14, P3, PT, R123.reuse, R116, RZ ;  /* 0x000000747b0e7210 */ /* 0x040fe20007f7e0ff */
[----:B------:R1:W4:Y:S01]  /*4ff0*/  LDG.E.U8 R26, desc[UR34][R10.64] ;  /* 0x000000220a1a7981 */ /* 0x000322000c1e1100 */
[----:B------:R-:W-:-:S02]  /*5000*/  IADD3 R16, P2, PT, R123, R112, RZ ;  /* 0x000000707b107210 */ /* 0x000fc40007f5e0ff */
[C---:B------:R-:W-:Y:S01]  /*5010*/  IADD3.X R15, PT, PT, R23.reuse, R117, RZ, P3, !PT ;  /* 0x00000075170f7210 */ /* 0x040fe20001ffe4ff */
[----:B------:R1:W4:Y:S01]  /*5020*/  LDG.E.U8 R28, desc[UR34][R12.64] ;  /* 0x000000220c1c7981 */ /* 0x000322000c1e1100 */
[----:B------:R-:W-:Y:S02]  /*5030*/  IADD3.X R17, PT, PT, R23, R113, RZ, P2, !PT ;  /* 0x0000007117117210 */ /* 0x000fe400017fe4ff */
[C---:B------:R-:W-:Y:S01]  /*5040*/  IADD3 R18, P3, PT, R123.reuse, R108, RZ ;  /* 0x0000006c7b127210 */ /* 0x040fe20007f7e0ff */
[----:B------:R1:W4:Y:S01]  /*5050*/  LDG.E.U8 R30, desc[UR34][R14.64] ;  /* 0x000000220e1e7981 */ /* 0x000322000c1e1100 */
[----:B0-----:R-:W-:Y:S02]  /*5060*/  IADD3 R4, P2, PT, R123, R136, RZ ;  /* 0x000000887b047210 */ /* 0x001fe40007f5e0ff */
[C---:B------:R-:W-:Y:S01]  /*5070*/  IADD3.X R19, PT, PT, R23.reuse, R109, RZ, P3, !PT ;  /* 0x0000006d17137210 */ /* 0x040fe20001ffe4ff */
[----:B------:R0:W4:Y:S01]  /*5080*/  LDG.E.U8 R32, desc[UR34][R16.64] ;  /* 0x0000002210207981 */ /* 0x000122000c1e1100 */
[----:B------:R-:W-:-:S02]  /*5090*/  IADD3.X R5, PT, PT, R23, R137, RZ, P2, !PT ;  /* 0x0000008917057210 */ /* 0x000fc400017fe4ff */
[C---:B---3--:R-:W-:Y:S01]  /*50a0*/  IADD3 R6, P3, PT, R123.reuse, R132, RZ ;  /* 0x000000847b067210 */ /* 0x048fe20007f7e0ff */
[----:B------:R-:W3:Y:S01]  /*50b0*/  LDG.E.U8 R18, desc[UR34][R18.64] ;  /* 0x0000002212127981 */ /* 0x000ee2000c1e1100 */
[----:B-----5:R-:W-:Y:S02]  /*50c0*/  IADD3 R8, P2, PT, R123, R128, RZ ;  /* 0x000000807b087210 */ /* 0x020fe40007f5e0ff */
[C---:B------:R-:W-:Y:S01]  /*50d0*/  IADD3.X R7, PT, PT, R23.reuse, R133, RZ, P3, !PT ;  /* 0x0000008517077210 */ /* 0x040fe20001ffe4ff */
[----:B------:R5:W3:Y:S01]  /*50e0*/  LDG.E.U8 R21, desc[UR34][R4.64] ;  /* 0x0000002204157981 */ /* 0x000ae2000c1e1100 */
[----:B------:R-:W-:Y:S02]  /*50f0*/  IADD3.X R9, PT, PT, R23, R129, RZ, P2, !PT ;  /* 0x0000008117097210 */ /* 0x000fe400017fe4ff */
[C---:B-1----:R-:W-:Y:S02]  /*5100*/  IADD3 R10, P3, PT, R123.reuse, R124, RZ ;  /* 0x0000007c7b0a7210 */ /* 0x042fe40007f7e0ff */
[----:B------:R-:W-:Y:S01]  /*5110*/  IADD3 R12, P2, PT, R123, R118, RZ ;  /* 0x000000767b0c7210 */ /* 0x000fe20007f5e0ff */
[----:B------:R-:W3:Y:S01]  /*5120*/  LDG.E.U8 R7, desc[UR34][R6.64] ;  /* 0x0000002206077981 */ /* 0x000ee2000c1e1100 */
[----:B------:R-:W-:-:S02]  /*5130*/  IADD3.X R11, PT, PT, R23, R125, RZ, P3, !PT ;  /* 0x0000007d170b7210 */ /* 0x000fc40001ffe4ff */
[----:B------:R-:W-:Y:S01]  /*5140*/  IADD3.X R13, PT, PT, R23, R119, RZ, P2, !PT ;  /* 0x00000077170d7210 */ /* 0x000fe200017fe4ff */
[----:B------:R-:W3:Y:S01]  /*5150*/  LDG.E.U8 R9, desc[UR34][R8.64] ;  /* 0x0000002208097981 */ /* 0x000ee2000c1e1100 */
[C---:B------:R-:W-:Y:S02]  /*5160*/  IADD3 R14, P3, PT, R123.reuse, R114, RZ ;  /* 0x000000727b0e7210 */ /* 0x040fe40007f7e0ff */
[C---:B0-----:R-:W-:Y:S01]  /*5170*/  IADD3 R16, P4, PT, R123.reuse, R110, RZ ;  /* 0x0000006e7b107210 */ /* 0x041fe20007f9e0ff */
[----:B------:R-:W3:Y:S01]  /*5180*/  LDG.E.U8 R11, desc[UR34][R10.64] ;  /* 0x000000220a0b7981 */ /* 0x000ee2000c1e1100 */
[----:B-----5:R-:W-:Y:S02]  /*5190*/  IADD3 R4, P2, PT, R123, R106, RZ ;  /* 0x0000006a7b047210 */ /* 0x020fe40007f5e0ff */
[C---:B------:R-:W-:Y:S01]  /*51a0*/  IADD3.X R15, PT, PT, R23.reuse, R115, RZ, P3, !PT ;  /* 0x00000073170f7210 */ /* 0x040fe20001ffe4ff */
[----:B------:R-:W5:Y:S01]  /*51b0*/  LDG.E.U8 R13, desc[UR34][R12.64] ;  /* 0x000000220c0d7981 */ /* 0x000f62000c1e1100 */
[----:B------:R-:W-:-:S02]  /*51c0*/  IADD3.X R17, PT, PT, R23, R111, RZ, P4, !PT ;  /* 0x0000006f17117210 */ /* 0x000fc400027fe4ff */
[----:B------:R-:W-:Y:S02]  /*51d0*/  IADD3.X R5, PT, PT, R23, R107, RZ, P2, !PT ;  /* 0x0000006b17057210 */ /* 0x000fe400017fe4ff */
[----:B------:R-:W5:Y:S04]  /*51e0*/  LDG.E.U8 R15, desc[UR34][R14.64] ;  /* 0x000000220e0f7981 */ /* 0x000f68000c1e1100 */
[----:B------:R-:W5:Y:S04]  /*51f0*/  LDG.E.U8 R17, desc[UR34][R16.64] ;  /* 0x0000002210117981 */ /* 0x000f68000c1e1100 */
[----:B------:R-:W5:Y:S01]  /*5200*/  LDG.E.U8 R5, desc[UR34][R4.64] ;  /* 0x0000002204057981 */ /* 0x000f62000c1e1100 */
[----:B------:R-:W-:-:S02]  /*5210*/  UMOV UR8, 0x1 ;  /* 0x0000000100087882 */ /* 0x000fc40000000000 */
[----:B------:R-:W-:-:S04]  /*5220*/  @!UP0 UIADD3 UR8, UPT, UPT, -UR8, 0x100000, URZ ;  /* 0x0010000008088890 */ /* 0x000fc8000fffe1ff */
[----:B------:R-:W-:Y:S02]  /*5230*/  @!UP0 USHF.L.U32 UR9, UR8, 0xb, URZ ;  /* 0x0000000b08098899 */ /* 0x000fe400080006ff */
[----:B------:R-:W-:Y:S01]  /*5240*/  @!UP0 USHF.L.U32 UR8, UR8, 0x1, URZ ;  /* 0x0000000108088899 */ /* 0x000fe200080006ff */
[----:B------:R-:W-:Y:S01]  /*5250*/  VOTEU.ALL UP2, P1 ;  /* 0x0000000000ff7886 */ /* 0x000fe20000840000 */
[----:B--2---:R0:W-:Y:S04]  /*5260*/  STS.U8 [R3+UR13+0x9000], R20 ;  /* 0x0090001403007988 */ /* 0x0041e8000800000d */
[----:B----4-:R0:W-:Y:S04]  /*5270*/  STS.U8 [R3+UR13+0x9200], R22 ;  /* 0x0092001603007988 */ /* 0x0101e8000800000d */
[----:B------:R0:W-:Y:S04]  /*5280*/  STS.U8 [R3+UR13+0x9400], R24 ;  /* 0x0094001803007988 */ /* 0x0001e8000800000d */
[----:B------:R0:W-:Y:S04]  /*5290*/  STS.U8 [R3+UR13+0x9600], R26 ;  /* 0x0096001a03007988 */ /* 0x0001e8000800000d */
[----:B------:R0:W-:Y:S04]  /*52a0*/  STS.U8 [R3+UR13+0x9800], R28 ;  /* 0x0098001c03007988 */ /* 0x0001e8000800000d */
[----:B------:R0:W-:Y:S04]  /*52b0*/  STS.U8 [R3+UR13+0x9a00], R30 ;  /* 0x009a001e03007988 */ /* 0x0001e8000800000d */
[----:B------:R0:W-:Y:S04]  /*52c0*/  STS.U8 [R3+UR13+0x9c00], R32 ;  /* 0x009c002003007988 */ /* 0x0001e8000800000d */
[----:B---3--:R0:W-:Y:S04]  /*52d0*/  STS.U8 [R3+UR13+0x9e00], R18 ;  /* 0x009e001203007988 */ /* 0x0081e8000800000d */
[----:B------:R0:W-:Y:S04]  /*52e0*/  STS.U8 [R2+UR13+0x9100], R21 ;  /* 0x0091001502007988 */ /* 0x0001e8000800000d */
[----:B------:R0:W-:Y:S04]  /*52f0*/  STS.U8 [R2+UR13+0x9300], R7 ;  /* 0x0093000702007988 */ /* 0x0001e8000800000d */
[----:B------:R0:W-:Y:S04]  /*5300*/  STS.U8 [R2+UR13+0x9500], R9 ;  /* 0x0095000902007988 */ /* 0x0001e8000800000d */
[----:B------:R0:W-:Y:S04]  /*5310*/  STS.U8 [R2+UR13+0x9700], R11 ;  /* 0x0097000b02007988 */ /* 0x0001e8000800000d */
[----:B-----5:R0:W-:Y:S04]  /*5320*/  STS.U8 [R2+UR13+0x9900], R13 ;  /* 0x0099000d02007988 */ /* 0x0201e8000800000d */
[----:B------:R0:W-:Y:S04]  /*5330*/  STS.U8 [R2+UR13+0x9b00], R15 ;  /* 0x009b000f02007988 */ /* 0x0001e8000800000d */
[----:B------:R0:W-:Y:S04]  /*5340*/  STS.U8 [R2+UR13+0x9d00], R17 ;  /* 0x009d001102007988 */ /* 0x0001e8000800000d */
[----:B------:R0:W-:Y:S01]  /*5350*/  STS.U8 [R2+UR13+0x9f00], R5 ;  /* 0x009f000502007988 */ /* 0x0001e2000800000d */
[----:B------:R1:W-:Y:S06]  /*5360*/  MEMBAR.ALL.CTA ;  /* 0x0000000000007992 */ /* 0x0003ec0000008000 */
[----:B-1----:R-:W-:Y:S04]  /*5370*/  FENCE.VIEW.ASYNC.S ;  /* 0x00000000000073c6 */ /* 0x002fe80000000000 */
[----:B------:R-:W1:Y:S02]  /*5380*/  FENCE.VIEW.ASYNC.S ;  /* 0x00000000000073c6 */ /* 0x000e640000000000 */
[----:B-1----:R0:W1:Y:S02]  /*5390*/  @!UP2 SYNCS.EXCH.64 URZ, [UR13+0xb010], UR8 ;  /* 0x00b010080dffa5b2 */ /* 0x0020640008000100 */
[----:B-1----:R-:W-:Y:S06]  /*53a0*/  BAR.SYNC.DEFER_BLOCKING 0x0 ;  /* 0x0000000000007b1d */ /* 0x002fec0000010000 */
[----:B0-----:R-:W-:Y:S05]  /*53b0*/  BRA.U UP1, `(.L_x_12) ;  /* 0x0000000101507547 */ /* 0x001fea000b800000 */
[----:B------:R-:W-:Y:S02]  /*53c0*/  UIADD3 UR5, UPT, UPT, UR14, 0xc0, URZ ;  /* 0x000000c00e057890 */ /* 0x000fe4000fffe0ff */
[----:B------:R-:W-:Y:S02]  /*53d0*/  UIADD3 UR7, UPT, UPT, UR14, 0xc0, URZ ;  /* 0x000000c00e077890 */ /* 0x000fe4000fffe0ff */
[----:B------:R-:W-:Y:S01]  /*53e0*/  UIADD3 UR8, UPT, UPT, UR13, 0xb010, URZ ;  /* 0x0000b0100d087890 */ /* 0x000fe2000fffe0ff */
[----:B------:R-:W-:Y:S01]  /*53f0*/  UMOV UR36, 0x0 ;  /* 0x0000000000247882 */ /* 0x000fe20000000000 */
[----:B------:R-:W-:Y:S01]  /*5400*/  UMOV UR37, 0x8108010 ;  /* 0x0810801000257882 */ /* 0x000fe20000000000 */
[----:B------:R-:W-:Y:S01]  /*5410*/  UMOV UR31, 0x40004040 ;  /* 0x40004040001f7882 */ /* 0x000fe20000000000 */
[----:B------:R-:W-:Y:S01]  /*5420*/  UMOV UR38, 0x0 ;  /* 0x0000000000267882 */ /* 0x000fe20000000000 */
[----:B------:R-:W-:Y:S01]  /*5430*/  UMOV UR39, 0x8108010 ;  /* 0x0810801000277882 */ /* 0x000fe20000000000 */
[----:B------:R-:W-:Y:S01]  /*5440*/  UMOV UR52, 0x0 ;  /* 0x0000000000347882 */ /* 0x000fe20000000000 */
[----:B------:R-:W-:Y:S01]  /*5450*/  UMOV UR53, 0x8108010 ;  /* 0x0810801000357882 */ /* 0x000fe20000000000 */
[----:B------:R0:W-:Y:S01]  /*5460*/  UTCQMMA gdesc[UR30], gdesc[UR26], tmem[UR17], tmem[UR36], idesc[UR37], !UPT ;  /* 0x00ff241a1e0075ea */ /* 0x0001e2000f800311 */
[----:B------:R-:W-:Y:S01]  /*5470*/  UMOV UR9, URZ ;  /* 0x000000ff00097c82 */ /* 0x000fe20008000000 */
        /* <DEDUP_REMOVED lines=8> */
.L_x_12:
[----:B------:R-:W1:Y:S02]  /*5500*/  SYNCS.PHASECHK.TRANS64.TRYWAIT P2, [UR13+0xb010], RZ ;  /* 0x00b010ffff0075a7 */ /* 0x000e64000804110d */
[----:B-1----:R-:W-:Y:S05]  /*5510*/  @!P2 BRA `(.L_x_13) ;  /* 0x0000004c008ca947 */ /* 0x002fea0003800000 */
.L_x_22:
[----:B------:R-:W-:Y:S01]  /*5520*/  BAR.SYNC.DEFER_BLOCKING 0x0 ;  /* 0x0000000000007b1d */ /* 0x000fe20000010000 */
[----:B------:R-:W-:Y:S01]  /*5530*/  SHF.L.U32 R148, R140, 0x1f, RZ ;  /* 0x0000001f8c947819 */ /* 0x000fe200000006ff */
[----:B0-----:R-:W-:Y:S02]  /*5540*/  USHF.R.S32.HI UR5, URZ, 0x1f, UR29 ;  /* 0x0000001fff057899 */ /* 0x001fe4000801141d */
[----:B------:R-:W-:Y:S02]  /*5550*/  IADD3 R146, P4, PT, R100, UR29, RZ ;  /* 0x0000001d64927c10 */ /* 0x000fe4000ff9e0ff */
[----:B------:R-:W0:Y:S01]  /*5560*/  LDTM.x64 R4, tmem[UR15+0x80] ;  /* 0x0000800f000479ee */ /* 0x000e220008340000 */
[----:B------:R-:W1:Y:S01]  /*5570*/  @!P1 SYNCS.CCTL.IV [UR13+0xb010] ;  /* 0x00b01000ff0099b1 */ /* 0x000e62000800000d */
[----:B------:R-:W-:Y:S01]  /*5580*/  NOP ;  /* 0x0000000000007918 */ /* 0x000fe20000000000 */
[----:B0-----:R-:W-:Y:S01]  /*5590*/  FMUL R72, R4, UR50 ;  /* 0x0000003204487c20 */ /* 0x001fe20008400000 */
[----:B------:R-:W-:Y:S01]  /*55a0*/  FMUL R141, R5, UR50 ;  /* 0x00000032058d7c20 */ /* 0x000fe20008400000 */
[----:B------:R-:W-:Y:S01]  /*55b0*/  FMUL R142, R6, UR50 ;  /* 0x00000032068e7c20 */ /* 0x000fe20008400000 */
[----:B------:R-:W-:Y:S01]  /*55c0*/  FMUL R143, R7, UR50 ;  /* 0x00000032078f7c20 */ /* 0x000fe20008400000 */
[----:B------:R-:W-:Y:S01]  /*55d0*/  FMUL R144, R8, UR50 ;  /* 0x0000003208907c20 */ /* 0x000fe20008400000 */
[----:B-1----:R-:W0:Y:S01]  /*55e0*/  SYNCS.PHASECHK.TRANS64.TRYWAIT P2, [UR16], R148 ;  /* 0x00000094ff0075a7 */ /* 0x002e220008041110 */
[----:B------:R-:W-:Y:S01]  /*55f0*/  FMUL R140, R53, UR50 ;  /* 0x00000032358c7c20 */ /* 0x000fe20008400000 */
[----:B------:R-:W-:Y:S01]  /*5600*/  FMNMX3 R142, R72, R141, R142, !PT ;  /* 0x0000008d488e7276 */ /* 0x000fe2000780008e */
[----:B------:R-:W-:Y:S01]  /*5610*/  FMUL R72, R9, UR50 ;  /* 0x0000003209487c20 */ /* 0x000fe20008400000 */
[----:B------:R-:W-:-:S02]  /*5620*/  FMUL R141, R10, UR50 ;  /* 0x000000320a8d7c20 */ /* 0x000fc40008400000 */
[----:B------:R-:W-:Y:S01]  /*5630*/  FMNMX3 R144, R142, R143, R144, !PT ;  /* 0x0000008f8e907276 */ /* 0x000fe20007800090 */
[----:B------:R-:W-:Y:S01]  /*5640*/  FMUL R142, R11, UR50 ;  /* 0x000000320b8e7c20 */ /* 0x000fe20008400000 */
[----:B------:R-:W-:Y:S02]  /*5650*/  FMUL R143, R12, UR50 ;  /* 0x000000320c8f7c20 */ /* 0x000fe40008400000 */
[----:B------:R-:W-:Y:S01]  /*5660*/  FMNMX3 R144, R144, R72, R141, !PT ;  /* 0x0000004890907276 */ /* 0x000fe2000780008d */
[----:B------:R-:W-:Y:S01]  /*5670*/  FMUL R72, R13, UR50 ;  /* 0x000000320d487c20 */ /* 0x000fe20008400000 */
[----:B------:R-:W-:Y:S02]  /*5680*/  FMUL R141, R14, UR50 ;  /* 0x000000320e8d7c20 */ /* 0x000fe40008400000 */
        /* <DEDUP_REMOVED lines=56> */
[----:B------:R-:W-:-:S02]  /*5a10*/  IADD3 R144, P3, PT, R104, UR29, RZ ;  /* 0x0000001d68907c10 */ /* 0x000fc4000ff7e0ff */
[----:B------:R-:W-:Y:S01]  /*5a20*/  FMNMX3 R142, R142, R72, R141, !PT ;  /* 0x000000488e8e7276 */ /* 0x000fe2000780008d */
[----:B------:R-:W-:Y:S01]  /*5a30*/  FMUL R72, R51, UR50 ;  /* 0x0000003233487c20 */ /* 0x000fe20008400000 */
[----:B------:R-:W-:Y:S01]  /*5a40*/  FMUL R141, R52, UR50 ;  /* 0x00000032348d7c20 */ /* 0x000fe20008400000 */
[----:B------:R-:W-:-:S04]  /*5a50*/  IADD3.X R145, PT, PT, R105, UR5, RZ, P3, !PT ;  /* 0x0000000569917c10 */ /* 0x000fc80009ffe4ff */
        /* <DEDUP_REMOVED lines=15> */
[----:B------:R-:W-:-:S04]  /*5b50*/  FMNMX3 R140, R142, R140, R143, !PT ;  /* 0x0000008c8e8c7276 */ /* 0x000fc8000780008f */
[----:B------:R-:W-:Y:S01]  /*5b60*/  FMNMX3 R140, R140, R72, R141, !PT ;  /* 0x000000488c8c7276 */ /* 0x000fe2000780008d */
[----:B------:R-:W-:Y:S01]  /*5b70*/  FMUL R72, R65, UR50 ;  /* 0x0000003241487c20 */ /* 0x000fe20008400000 */
[----:B------:R-:W-:-:S05]  /*5b80*/  FMUL R141, R66, UR50 ;  /* 0x00000032428d7c20 */ /* 0x000fca0008400000 */
[----:B------:R-:W-:Y:S01]  /*5b90*/  FMNMX3 R140, R140, R72, R141, !PT ;  /* 0x000000488c8c7276 */ /* 0x000fe2000780008d */
[----:B------:R-:W-:Y:S01]  /*5ba0*/  FMUL R72, R67, UR50 ;  /* 0x0000003243487c20 */ /* 0x000fe20008400000 */
[----:B0-----:R-:W-:Y:S06]  /*5bb0*/  @!P2 BRA `(.L_x_14) ;  /* 0x0000004400f0a947 */ /* 0x001fec0003800000 */
.L_x_23:
[----:B------:R-:W-:Y:S01]  /*5bc0*/  IADD3 R148, P2, PT, R96, UR29, RZ ;  /* 0x0000001d60947c10 */ /* 0x000fe2000ff5e0ff */
[----:B------:R-:W2:Y:S01]  /*5bd0*/  LDG.E.U8 R144, desc[UR34][R144.64] ;  /* 0x0000002290907981 */ /* 0x000ea2000c1e1100 */
[----:B------:R-:W-:Y:S02]  /*5be0*/  FMNMX3 R72, R140, R72, R155, !PT ;  /* 0x000000488c487276 */ /* 0x000fe4000780009b */
[----:B------:R-:W-:Y:S02]  /*5bf0*/  IADD3.X R149, PT, PT, R97, UR5, RZ, P2, !PT ;  /* 0x0000000561957c10 */ /* 0x000fe400097fe4ff */
[----:B------:R-:W-:Y:S02]  /*5c00*/  IADD3 R142, P2, PT, R88, UR29, RZ ;  /* 0x0000001d588e7c10 */ /* 0x000fe4000ff5e0ff */
[----:B------:R-:W-:Y:S01]  /*5c10*/  IADD3.X R147, PT, PT, R101, UR5, RZ, P4, !PT ;  /* 0x0000000565937c10 */ /* 0x000fe2000a7fe4ff */
[--C-:B------:R-:W-:Y:S01]  /*5c20*/  FFMA R7, R7, UR50, -R72.reuse ;  /* 0x0000003207077c23 */ /* 0x100fe20008000848 */
[----:B------:R-:W-:Y:S01]  /*5c30*/  IADD3.X R143, PT, PT, R89, UR5, RZ, P2, !PT ;  /* 0x00000005598f7c10 */ /* 0x000fe200097fe4ff */
[--C-:B------:R-:W-:Y:S01]  /*5c40*/  FFMA R9, R9, UR50, -R72.reuse ;  /* 0x0000003209097c23 */ /* 0x100fe20008000848 */
[----:B------:R-:W-:Y:S01]  /*5c50*/  IADD3 R158, P2, PT, R84, UR29, RZ ;  /* 0x0000001d549e7c10 */ /* 0x000fe2000ff5e0ff */
[----:B------:R0:W3:Y:S03]  /*5c60*/  LDG.E.U8 R146, desc[UR34][R146.64] ;  /* 0x0000002292927981 */ /* 0x0000e6000c1e1100 */
[----:B------:R-:W-:Y:S01]  /*5c70*/  IADD3.X R159, PT, PT, R85, UR5, RZ, P2, !PT ;  /* 0x00000005559f7c10 */ /* 0x000fe200097fe4ff */
[----:B------:R-:W-:Y:S01]  /*5c80*/  FFMA R140, R6, UR50, -R72 ;  /* 0x00000032068c7c23 */ /* 0x000fe20008000848 */
[----:B------:R-:W-:Y:S01]  /*5c90*/  IADD3 R160, P2, PT, R76, UR29, RZ ;  /* 0x0000001d4ca07c10 */ /* 0x000fe2000ff5e0ff */
[----:B------:R-:W-:Y:S01]  /*5ca0*/  FMUL R141, R7, 1.4426950216293334961 ;  /* 0x3fb8aa3b078d7820 */ /* 0x000fe20000400000 */
[----:B------:R-:W4:Y:S02]  /*5cb0*/  LDG.E.U8 R6, desc[UR34][R142.64] ;  /* 0x000000228e067981 */ /* 0x000f24000c1e1100 */
[----:B------:R-:W-:-:S02]  /*5cc0*/  IADD3.X R161, PT, PT, R77, UR5, RZ, P2, !PT ;  /* 0x000000054da17c10 */ /* 0x000fc400097fe4ff */
[----:B------:R-:W-:Y:S01]  /*5cd0*/  IADD3 R152, P2, PT, R102, UR29, RZ ;  /* 0x0000001d66987c10 */ /* 0x000fe2000ff5e0ff */
[----:B------:R1:W5:Y:S03]  /*5ce0*/  LDG.E.U8 R154, desc[UR34][R158.64] ;  /* 0x000000229e9a7981 */ /* 0x000366000c1e1100 */
[----:B------:R-:W-:Y:S01]  /*5cf0*/  IADD3.X R153, PT, PT, R103, UR5, RZ, P2, !PT ;  /* 0x0000000567997c10 */ /* 0x000fe200097fe4ff */
[----:B0-----:R-:W-:Y:S01]  /*5d00*/  FMUL R147, R9, 1.4426950216293334961 ;  /* 0x3fb8aa3b09937820 */ /* 0x001fe20000400000 */
[--C-:B------:R-:W-:Y:S01]  /*5d10*/  FFMA R7, R8, UR50, -R72.reuse ;  /* 0x0000003208077c23 */ /* 0x100fe20008000848 */
[--C-:B------:R-:W-:Y:S01]  /*5d20*/  FFMA R9, R10, UR50, -R72.reuse ;  /* 0x000000320a097c23 */ /* 0x100fe20008000848 */
[----:B------:R0:W2:Y:S01]  /*5d30*/  LDG.E.U8 R8, desc[UR34][R160.64] ;  /* 0x00000022a0087981 */ /* 0x0000a2000c1e1100 */
[----:B-1----:R-:W-:Y:S01]  /*5d40*/  IADD3 R158, P2, PT, R98, UR29, RZ ;  /* 0x0000001d629e7c10 */ /* 0x002fe2000ff5e0ff */
[--C-:B------:R-:W-:Y:S01]  /*5d50*/  FFMA R11, R11, UR50, -R72.reuse ;  /* 0x000000320b0b7c23 */ /* 0x100fe20008000848 */
[--C-:B------:R-:W-:Y:S01]  /*5d60*/  FFMA R12, R12, UR50, -R72.reuse ;  /* 0x000000320c0c7c23 */ /* 0x100fe20008000848 */
[----:B------:R-:W-:Y:S01]  /*5d70*/  FFMA R14, R14, UR50, -R72 ;  /* 0x000000320e0e7c23 */ /* 0x000fe20008000848 */
[----:B------:R-:W-:-:S02]  /*5d80*/  IADD3.X R159, PT, PT, R99, UR5, RZ, P2, !PT ;  /* 0x00000005639f7c10 */ /* 0x000fc400097fe4ff */
[----:B------:R-:W-:Y:S01]  /*5d90*/  IADD3 R150, P3, PT, R92, UR29, RZ ;  /* 0x0000001d5c967c10 */ /* 0x000fe2000ff7e0ff */
[--C-:B------:R-:W-:Y:S01]  /*5da0*/  FFMA R18, R18, UR50, -R72.reuse ;  /* 0x0000003212127c23 */ /* 0x100fe20008000848 */
[----:B0-----:R-:W-:Y:S01]  /*5db0*/  IADD3 R160, P2, PT, R94, UR29, RZ ;  /* 0x0000001d5ea07c10 */ /* 0x001fe2000ff5e0ff */
[----:B------:R-:W-:Y:S01]  /*5dc0*/  FMUL R142, R9, 1.4426950216293334961 ;  /* 0x3fb8aa3b098e7820 */ /* 0x000fe20000400000 */
[--C-:B------:R-:W-:Y:S01]  /*5dd0*/  FFMA R16, R16, UR50, -R72.reuse ;  /* 0x0000003210107c23 */ /* 0x100fe20008000848 */
[----:B------:R0:W2:Y:S01]  /*5de0*/  LDG.E.U8 R9, desc[UR34][R158.64] ;  /* 0x000000229e097981 */ /* 0x0000a2000c1e1100 */
[----:B------:R-:W-:Y:S01]  /*5df0*/  IADD3.X R161, PT, PT, R95, UR5, RZ, P2, !PT ;  /* 0x000000055fa17c10 */ /* 0x000fe200097fe4ff */
[----:B------:R-:W-:Y:S01]  /*5e00*/  FMUL R143, R11, 1.4426950216293334961 ;  /* 0x3fb8aa3b0b8f7820 */ /* 0x000fe20000400000 */
[----:B------:R-:W-:Y:S01]  /*5e10*/  FMUL R11, R12, 1.4426950216293334961 ;  /* 0x3fb8aa3b0c0b7820 */ /* 0x000fe20000400000 */
[----:B------:R-:W-:Y:S01]  /*5e20*/  FFMA R12, R13, UR50, -R72 ;  /* 0x000000320d0c7c23 */ /* 0x000fe20008000848 */
[----:B------:R-:W-:Y:S01]  /*5e30*/  FMUL R145, R7, 1.4426950216293334961 ;  /* 0x3fb8aa3b07917820 */ /* 0x000fe20000400000 */
[----:B------:R1:W2:Y:S01]  /*5e40*/  LDG.E.U8 R13, desc[UR34][R160.64] ;  /* 0x00000022a00d7981 */ /* 0x0002a2000c1e1100 */
[----:B0-----:R-:W-:-:S03]  /*5e50*/  IADD3 R158, P2, PT, R90, UR29, RZ ;  /* 0x0000001d5a9e7c10 */ /* 0x001fc6000ff5e0ff */
[----:B------:R0:W2:Y:S01]  /*5e60*/  LDG.E.U8 R7, desc[UR34][R152.64] ;  /* 0x0000002298077981 */ /* 0x0000a2000c1e1100 */
[----:B------:R-:W-:-:S03]  /*5e70*/  IADD3.X R159, PT, PT, R91, UR5, RZ, P2, !PT ;  /* 0x000000055b9f7c10 */ /* 0x000fc600097fe4ff */
[----:B------:R-:W2:Y:S01]  /*5e80*/  LDG.E.U8 R148, desc[UR34][R148.64] ;  /* 0x0000002294947981 */ /* 0x000ea2000c1e1100 */
[----:B-1----:R-:W-:Y:S01]  /*5e90*/  IADD3 R160, P2, PT, R86, UR29, RZ ;  /* 0x0000001d56a07c10 */ /* 0x002fe2000ff5e0ff */
[----:B0-----:R-:W-:Y:S01]  /*5ea0*/  FMUL R152, R14, 1.4426950216293334961 ;  /* 0x3fb8aa3b0e987820 */ /* 0x001fe20000400000 */
[----:B------:R-:W-:Y:S02]  /*5eb0*/  FFMA R14, R15, UR50, -R72 ;  /* 0x000000320f0e7c23 */ /* 0x000fe40008000848 */
[----:B------:R-:W-:Y:S01]  /*5ec0*/  IADD3.X R161, PT, PT, R87, UR5, RZ, P2, !PT ;  /* 0x0000000557a17c10 */ /* 0x000fe200097fe4ff */
[----:B------:R0:W2:Y:S01]  /*5ed0*/  LDG.E.U8 R15, desc[UR34][R158.64] ;  /* 0x000000229e0f7981 */ /* 0x0000a2000c1e1100 */
[----:B------:R-:W-:Y:S02]  /*5ee0*/  IADD3.X R151, PT, PT, R93, UR5, RZ, P3, !PT ;  /* 0x000000055d977c10 */ /* 0x000fe40009ffe4ff */
[----:B------:R-:W-:Y:S01]  /*5ef0*/  IADD3 R156, P3, PT, R80, UR29, RZ ;  /* 0x0000001d509c7c10 */ /* 0x000fe2000ff7e0ff */
[----:B------:R-:W-:Y:S01]  /*5f00*/  FMUL R18, R18, 1.4426950216293334961 ;  /* 0x3fb8aa3b12127820 */ /* 0x000fe20000400000 */
[----:B------:R1:W-:Y:S01]  /*5f10*/  MUFU.EX2 R10, R147 ;  /* 0x00000093000a7308 */ /* 0x0003e20000000800 */
[----:B------:R-:W2:Y:S01]  /*5f20*/  LDG.E.U8 R150, desc[UR34][R150.64] ;  /* 0x0000002296967981 */ /* 0x000ea2000c1e1100 */
[----:B0-----:R-:W-:-:S04]  /*5f30*/  IADD3 R158, P2, PT, R82, UR29, RZ ;  /* 0x0000001d529e7c10 */ /* 0x001fc8000ff5e0ff */
[----:B------:R-:W-:Y:S02]  /*5f40*/  IADD3.X R159, PT, PT, R83, UR5, RZ, P2, !PT ;  /* 0x00000005539f7c10 */ /* 0x000fe400097fe4ff */
[----:B------:R-:W-:Y:S02]  /*5f50*/  IADD3 R162, P2, PT, R78, UR29, RZ ;  /* 0x0000001d4ea27c10 */ /* 0x000fe4000ff5e0ff */
[----:B------:R-:W-:Y:S02]  /*5f60*/  IADD3.X R157, PT, PT, R81, UR5, RZ, P3, !PT ;  /* 0x00000005519d7c10 */ /* 0x000fe40009ffe4ff */
[----:B------:R-:W-:Y:S02]  /*5f70*/  IADD3.X R163, PT, PT, R79, UR5, RZ, P2, !PT ;  /* 0x000000054fa37c10 */ /* 0x000fe400097fe4ff */
[----:B------:R-:W-:Y:S01]  /*5f80*/  IADD3 R164, P2, PT, R74, UR29, RZ ;  /* 0x0000001d4aa47c10 */ /* 0x000fe2000ff5e0ff */
[----:B------:R0:W2:Y:S03]  /*5f90*/  LDG.E.U8 R156, desc[UR34][R156.64] ;  /* 0x000000229c9c7981 */ /* 0x0000a6000c1e1100 */
[----:B------:R-:W-:Y:S01]  /*5fa0*/  IADD3.X R165, PT, PT, R75, UR5, RZ, P2, !PT ;  /* 0x000000054ba57c10 */ /* 0x000fe200097fe4ff */
[----:B------:R-:W-:Y:S01]  /*5fb0*/  FMUL R153, R14, 1.4426950216293334961 ;  /* 0x3fb8aa3b0e997820 */ /* 0x000fe20000400000 */
[----:B-1----:R-:W-:Y:S01]  /*5fc0*/  FMUL R147, R16, 1.4426950216293334961 ;  /* 0x3fb8aa3b10937820 */ /* 0x002fe20000400000 */
[--C-:B------:R-:W-:Y:S01]  /*5fd0*/  FFMA R14, R17, UR50, -R72.reuse ;  /* 0x00000032110e7c23 */ /* 0x100fe20008000848 */
[--C-:B------:R-:W-:Y:S01]  /*5fe0*/  FFMA R16, R19, UR50, -R72.reuse ;  /* 0x0000003213107c23 */ /* 0x100fe20008000848 */
[----:B------:R-:W2:Y:S01]  /*5ff0*/  LDG.E.U8 R151, desc[UR34][R162.64] ;  /* 0x00000022a2977981 */ /* 0x000ea2000c1e1100 */
[----:B0-----:R0:W-:Y:S03]  /*6000*/  MUFU.EX2 R157, R18 ;  /* 0x00000012009d7308 */ /* 0x0011e60000000800 */
[----:B------:R-:W2:Y:S04]  /*6010*/  LDG.E.U8 R17, desc[UR34][R160.64] ;  /* 0x00000022a0117981 */ /* 0x000ea8000c1e1100 */
[----:B------:R-:W2:Y:S01]  /*6020*/  LDG.E.U8 R19, desc[UR34][R158.64] ;  /* 0x000000229e137981 */ /* 0x000ea2000c1e1100 */
[----:B0-----:R-:W-:-:S03]  /*6030*/  FFMA R18, R23, UR50, -R72 ;  /* 0x0000003217127c23 */ /* 0x001fc60008000848 */
[----:B------:R0:W2:Y:S01]  /*6040*/  LDG.E.U8 R23, desc[UR34][R164.64] ;  /* 0x00000022a4177981 */ /* 0x0000a2000c1e1100 */
[--C-:B------:R-:W-:Y:S01]  /*6050*/  FFMA R4, R4, UR50, -R72.reuse ;  /* 0x0000003204047c23 */ /* 0x100fe20008000848 */
[----:B------:R-:W-:-:S03]  /*6060*/  FFMA R5, R5, UR50, -R72 ;  /* 0x0000003205057c23 */ /* 0x000fc60008000848 */
[----:B------:R-:W-:Y:S01]  /*6070*/  FMUL R4, R4, 1.4426950216293334961 ;  /* 0x3fb8aa3b04047820 */ /* 0x000fe20000400000 */
[----:B------:R-:W-:Y:S01]  /*6080*/  FMUL R5, R5, 1.4426950216293334961 ;  /* 0x3fb8aa3b05057820 */ /* 0x000fe20000400000 */
[----:B------:R-:W-:-:S04]  /*6090*/  FMUL R140, R140, 1.4426950216293334961 ;  /* 0x3fb8aa3b8c8c7820 */ /* 0x000fc80000400000 */
[----:B------:R-:W-:Y:S08]  /*60a0*/  MUFU.EX2 R4, R4 ;  /* 0x0000000400047308 */ /* 0x000ff00000000800 */
[----:B------:R-:W1:Y:S01]  /*60b0*/  MUFU.EX2 R5, R5 ;  /* 0x0000000500057308 */ /* 0x000e620000000800 */
[----:B------:R-:W-:-:S07]  /*60c0*/  FFMA R31, R31, UR50, -R72 ;  /* 0x000000321f1f7c23 */ /* 0x000fce0008000848 */
[----:B------:R-:W0:Y:S01]  /*60d0*/  MUFU.EX2 R140, R140 ;  /* 0x0000008c008c7308 */ /* 0x000e220000000800 */
[----:B------:R-:W-:Y:S01]  /*60e0*/  FFMA R26, R26, UR50, -R72 ;  /* 0x000000321a1a7c23 */ /* 0x000fe20008000848 */
[----:B------:R-:W-:-:S06]  /*60f0*/  FMUL R31, R31, 1.4426950216293334961 ;  /* 0x3fb8aa3b1f1f7820 */ /* 0x000fcc0000400000 */
[----:B------:R-:W1:Y:S01]  /*6100*/  MUFU.EX2 R141, R141 ;  /* 0x0000008d008d7308 */ /* 0x000e620000000800 */
[--C-:B------:R-:W-:Y:S01]  /*6110*/  FFMA R30, R30, UR50, -R72.reuse ;  /* 0x000000321e1e7c23 */ /* 0x100fe20008000848 */
[----:B------:R-:W-:Y:S01]  /*6120*/  FMUL R26, R26, 1.4426950216293334961 ;  /* 0x3fb8aa3b1a1a7820 */ /* 0x000fe20000400000 */
[----:B------:R-:W-:-:S05]  /*6130*/  FFMA R34, R34, UR50, -R72 ;  /* 0x0000003222227c23 */ /* 0x000fca0008000848 */
[----:B------:R-:W1:Y:S01]  /*6140*/  MUFU.EX2 R145, R145 ;  /* 0x0000009100917308 */ /* 0x000e620000000800 */
[----:B------:R-:W-:Y:S01]  /*6150*/  FMUL R30, R30, 1.4426950216293334961 ;  /* 0x3fb8aa3b1e1e7820 */ /* 0x000fe20000400000 */
[----:B------:R-:W-:-:S06]  /*6160*/  FMUL R34, R34, 1.4426950216293334961 ;  /* 0x3fb8aa3b22227820 */ /* 0x000fcc0000400000 */
[----:B0-----:R1:W-:Y:S01]  /*6170*/  MUFU.EX2 R164, R31 ;  /* 0x0000001f00a47308 */ /* 0x0013e20000000800 */
[----:B------:R-:W-:Y:S01]  /*6180*/  FFMA R20, R20, UR50, -R72 ;  /* 0x0000003214147c23 */ /* 0x000fe20008000848 */
[----:B-1----:R-:W-:-:S06]  /*6190*/  FADD R31, R4, R5 ;  /* 0x00000005041f7221 */ /* 0x002fcc0000000000 */
[----:B------:R-:W0:Y:S01]  /*61a0*/  MUFU.EX2 R142, R142 ;  /* 0x0000008e008e7308 */ /* 0x000e220000000800 */
[----:B------:R-:W-:Y:S01]  /*61b0*/  FMUL R12, R12, 1.4426950216293334961 ;  /* 0x3fb8aa3b0c0c7820 */ /* 0x000fe20000400000 */
[----:B------:R-:W-:-:S06]  /*61c0*/  FFMA R25, R25, UR50, -R72 ;  /* 0x0000003219197c23 */ /* 0x000fcc0008000848 */
[----:B------:R1:W-:Y:S01]  /*61d0*/  MUFU.EX2 R161, R26 ;  /* 0x0000001a00a17308 */ /* 0x0003e20000000800 */
[----:B------:R-:W-:Y:S01]  /*61e0*/  FMUL R149, R16, 1.4426950216293334961 ;  /* 0x3fb8aa3b10957820 */ /* 0x000fe20000400000 */
[----:B------:R-:W-:Y:S01]  /*61f0*/  FFMA R29, R29, UR50, -R72 ;  /* 0x000000321d1d7c23 */ /* 0x000fe20008000848 */
[----:B-1----:R-:W-:-:S05]  /*6200*/  FADD R26, R140, R31 ;  /* 0x0000001f8c1a7221 */ /* 0x002fca0000000000 */
[----:B------:R-:W-:Y:S01]  /*6210*/  MUFU.EX2 R165, R30 ;  /* 0x0000001e00a57308 */ /* 0x000fe20000000800 */
[----:B------:R-:W-:Y:S01]  /*6220*/  FMUL R16, R20, 1.4426950216293334961 ;  /* 0x3fb8aa3b14107820 */ /* 0x000fe20000400000 */
[----:B------:R-:W-:Y:S01]  /*6230*/  FFMA R37, R37, UR50, -R72 ;  /* 0x0000003225257c23 */ /* 0x000fe20008000848 */
[----:B------:R-:W-:-:S05]  /*6240*/  FMUL R20, R18, 1.4426950216293334961 ;  /* 0x3fb8aa3b12147820 */ /* 0x000fca0000400000 */
[----:B------:R-:W1:Y:S01]  /*6250*/  MUFU.EX2 R143, R143 ;  /* 0x0000008f008f7308 */ /* 0x000e620000000800 */
[----:B------:R-:W-:-:S07]  /*6260*/  FMUL R18, R25, 1.4426950216293334961 ;  /* 0x3fb8aa3b19127820 */ /* 0x000fce0000400000 */
[----:B------:R0:W-:Y:S01]  /*6270*/  MUFU.EX2 R30, R34 ;  /* 0x00000022001e7308 */ /* 0x0001e20000000800 */
[----:B------:R-:W-:Y:S01]  /*6280*/  FFMA R24, R24, UR50, -R72 ;  /* 0x0000003218187c23 */ /* 0x000fe20008000848 */
[----:B------:R-:W-:Y:S01]  /*6290*/  FMUL R25, R29, 1.4426950216293334961 ;  /* 0x3fb8aa3b1d197820 */ /* 0x000fe20000400000 */
[----:B0-----:R-:W-:-:S05]  /*62a0*/  FADD R34, R141, R26 ;  /* 0x0000001a8d227221 */ /* 0x001fca0000000000 */
[----:B------:R-:W0:Y:S01]  /*62b0*/  MUFU.EX2 R11, R11 ;  /* 0x0000000b000b7308 */ /* 0x000e220000000800 */
[----:B------:R-:W-:Y:S01]  /*62c0*/  FADD R31, R145, R34 ;  /* 0x00000022911f7221 */ /* 0x000fe20000000000 */
[----:B------:R-:W-:Y:S01]  /*62d0*/  FMUL R29, R37, 1.4426950216293334961 ;  /* 0x3fb8aa3b251d7820 */ /* 0x000fe20000400000 */
[----:B------:R-:W-:Y:S02]  /*62e0*/  FMUL R24, R24, 1.4426950216293334961 ;  /* 0x3fb8aa3b18187820 */ /* 0x000fe40000400000 */
[----:B------:R-:W-:-:S03]  /*62f0*/  FADD R37, R10, R31 ;  /* 0x0000001f0a257221 */ /* 0x000fc60000000000 */
[----:B------:R-:W0:Y:S01]  /*6300*/  MUFU.EX2 R12, R12 ;  /* 0x0000000c000c7308 */ /* 0x000e220000000800 */
[----:B------:R-:W-:Y:S01]  /*6310*/  FFMA R36, R36, UR50, -R72 ;  /* 0x0000003224247c23 */ /* 0x000fe20008000848 */
[----:B------:R-:W-:-:S06]  /*6320*/  FADD R34, R142, R37 ;  /* 0x000000258e227221 */ /* 0x000fcc0000000000 */
[----:B------:R-:W0:Y:S01]  /*6330*/  MUFU.EX2 R152, R152 ;  /* 0x0000009800987308 */ /* 0x000e220000000800 */
[----:B------:R-:W-:-:S07]  /*6340*/  FMUL R14, R14, 1.4426950216293334961 ;  /* 0x3fb8aa3b0e0e7820 */ /* 0x000fce0000400000 */
[----:B------:R-:W-:Y:S08]  /*6350*/  MUFU.EX2 R160, R149 ;  /* 0x0000009500a07308 */ /* 0x000ff00000000800 */
[----:B------:R0:W-:Y:S08]  /*6360*/  MUFU.EX2 R149, R24 ;  /* 0x0000001800957308 */ /* 0x0001f00000000800 */
[----:B------:R-:W1:Y:S01]  /*6370*/  MUFU.EX2 R153, R153 ;  /* 0x0000009900997308 */ /* 0x000e620000000800 */
[----:B0-----:R-:W-:Y:S01]  /*6380*/  FMUL R24, R36, 1.4426950216293334961 ;  /* 0x3fb8aa3b24187820 */ /* 0x001fe20000400000 */
[----:B-1----:R-:W-:-:S04]  /*6390*/  FADD R36, R143, R34 ;  /* 0x000000228f247221 */ /* 0x002fc80000000000 */
[----:B------:R-:W-:Y:S02]  /*63a0*/  FADD R37, R11, R36 ;  /* 0x000000240b257221 */ /* 0x000fe40000000000 */
[----:B------:R-:W0:Y:S02]  /*63b0*/  MUFU.EX2 R147, R147 ;  /* 0x0000009300937308 */ /* 0x000e240000000800 */
[----:B------:R-:W-:Y:S01]  /*63c0*/  FADD R37, R12, R37 ;  /* 0x000000250c257221 */ /* 0x000fe20000000000 */
[----:B------:R-:W-:-:S05]  /*63d0*/  FFMA R40, R40, UR50, -R72 ;  /* 0x0000003228287c23 */ /* 0x000fca0008000848 */
[----:B------:R-:W1:Y:S01]  /*63e0*/  MUFU.EX2 R14, R14 ;  /* 0x0000000e000e7308 */ /* 0x000e620000000800 */
[----:B------:R-:W-:Y:S01]  /*63f0*/  FADD R36, R152, R37 ;  /* 0x0000002598247221 */ /* 0x000fe20000000000 */
[----:B------:R-:W-:Y:S01]  /*6400*/  FFMA R21, R21, UR50, -R72 ;  /* 0x0000003215157c23 */ /* 0x000fe20008000848 */
[----:B------:R-:W-:Y:S02]  /*6410*/  FMUL R26, R40, 1.4426950216293334961 ;  /* 0x3fb8aa3b281a7820 */ /* 0x000fe40000400000 */
[----:B------:R-:W-:Y:S01]  /*6420*/  FADD R40, R153, R36 ;  /* 0x0000002499287221 */ /* 0x000fe20000000000 */
[----:B------:R-:W-:Y:S01]  /*6430*/  FMUL R21, R21, 1.4426950216293334961 ;  /* 0x3fb8aa3b15157820 */ /* 0x000fe20000400000 */
[----:B------:R-:W-:Y:S01]  /*6440*/  FFMA R22, R22, UR50, -R72 ;  /* 0x0000003216167c23 */ /* 0x000fe20008000848 */
[----:B------:R-:W3:Y:S01]  /*6450*/  MUFU.EX2 R16, R16 ;  /* 0x0000001000107308 */ /* 0x000ee20000000800 */
[----:B0-----:R-:W-:Y:S01]  /*6460*/  FADD R37, R147, R40 ;  /* 0x0000002893257221 */ /* 0x001fe20000000000 */
[----:B------:R-:W-:Y:S01]  /*6470*/  FFMA R41, R41, UR50, -R72 ;  /* 0x0000003229297c23 */ /* 0x000fe20008000848 */
[----:B------:R-:W-:-:S05]  /*6480*/  FMUL R22, R22, 1.4426950216293334961 ;  /* 0x3fb8aa3b16167820 */ /* 0x000fca0000400000 */
[----:B------:R-:W0:Y:S01]  /*6490*/  MUFU.EX2 R21, R21 ;  /* 0x0000001500157308 */ /* 0x000e220000000800 */
[----:B-1----:R-:W-:Y:S01]  /*64a0*/  FADD R40, R14, R37 ;  /* 0x000000250e287221 */ /* 0x002fe20000000000 */
[----:B------:R-:W-:-:S03]  /*64b0*/  FMUL R31, R41, 1.4426950216293334961 ;  /* 0x3fb8aa3b291f7820 */ /* 0x000fc60000400000 */
[----:B------:R-:W-:-:S03]  /*64c0*/  FADD R41, R157, R40 ;  /* 0x000000289d297221 */ /* 0x000fc60000000000 */
[----:B------:R-:W1:Y:S01]  /*64d0*/  MUFU.EX2 R159, R22 ;  /* 0x00000016009f7308 */ /* 0x000e620000000800 */
[----:B------:R-:W-:-:S07]  /*64e0*/  FADD R41, R160, R41 ;  /* 0x00000029a0297221 */ /* 0x000fce0000000000 */
[----:B------:R1:W4:Y:S01]  /*64f0*/  MUFU.EX2 R162, R20 ;  /* 0x0000001400a27308 */ /* 0x0003220000000800 */
[----:B---3--:R-:W-:Y:S01]  /*6500*/  FADD R40, R16, R41 ;  /* 0x0000002910287221 */ /* 0x008fe20000000000 */
[--C-:B------:R-:W-:Y:S01]  /*6510*/  FFMA R27, R27, UR50, -R72.reuse ;  /* 0x000000321b1b7c23 */ /* 0x100fe20008000848 */
[--C-:B------:R-:W-:Y:S01]  /*6520*/  FFMA R28, R28, UR50, -R72.reuse ;  /* 0x000000321c1c7c23 */ /* 0x100fe20008000848 */
[----:B------:R-:W-:Y:S01]  /*6530*/  FFMA R32, R32, UR50, -R72 ;  /* 0x0000003220207c23 */ /* 0x000fe20008000848 */
[----:B0-----:R-:W-:-:S03]  /*6540*/  FADD R40, R21, R40 ;  /* 0x0000002815287221 */ /* 0x001fc60000000000 */
[----:B------:R-:W0:Y:S01]  /*6550*/  MUFU.EX2 R18, R18 ;  /* 0x0000001200127308 */ /* 0x000e220000000800 */
[--C-:B------:R-:W-:Y:S01]  /*6560*/  FFMA R38, R38, UR50, -R72.reuse ;  /* 0x0000003226267c23 */ /* 0x100fe20008000848 */
[----:B------:R-:W-:Y:S01]  /*6570*/  FMUL R27, R27, 1.4426950216293334961 ;  /* 0x3fb8aa3b1b1b7820 */ /* 0x000fe20000400000 */
[----:B------:R-:W-:Y:S01]  /*6580*/  FFMA R42, R42, UR50, -R72 ;  /* 0x000000322a2a7c23 */ /* 0x000fe20008000848 */
[----:B-1----:R-:W-:Y:S01]  /*6590*/  FADD R40, R159, R40 ;  /* 0x000000289f287221 */ /* 0x002fe20000000000 */
[----:B------:R-:W-:Y:S01]  /*65a0*/  FMUL R20, R28, 1.4426950216293334961 ;  /* 0x3fb8aa3b1c147820 */ /* 0x000fe20000400000 */
[----:B------:R-:W-:Y:S01]  /*65b0*/  FMUL R22, R32, 1.4426950216293334961 ;  /* 0x3fb8aa3b20167820 */ /* 0x000fe20000400000 */
[----:B------:R-:W-:Y:S01]  /*65c0*/  FMUL R32, R38, 1.4426950216293334961 ;  /* 0x3fb8aa3b26207820 */ /* 0x000fe20000400000 */
[----:B------:R-:W1:Y:S01]  /*65d0*/  MUFU.EX2 R163, R27 ;  /* 0x0000001b00a37308 */ /* 0x000e620000000800 */
[----:B------:R-:W-:Y:S01]  /*65e0*/  FMUL R38, R42, 1.4426950216293334961 ;  /* 0x3fb8aa3b2a267820 */ /* 0x000fe20000400000 */
[----:B------:R-:W-:Y:S01]  /*65f0*/  FFMA R44, R44, UR50, -R72 ;  /* 0x000000322c2c7c23 */ /* 0x000fe20008000848 */
[----:B----4-:R-:W-:-:S03]  /*6600*/  FADD R42, R162, R40 ;  /* 0x00000028a22a7221 */ /* 0x010fc60000000000 */
[----:B------:R-:W-:Y:S01]  /*6610*/  FMUL R44, R44, 1.4426950216293334961 ;  /* 0x3fb8aa3b2c2c7820 */ /* 0x000fe20000400000 */
[----:B------:R-:W-:Y:S01]  /*6620*/  FADD R41, R149, R42 ;  /* 0x0000002a95297221 */ /* 0x000fe20000000000 */
[----:B------:R-:W3:Y:S01]  /*6630*/  MUFU.EX2 R20, R20 ;  /* 0x0000001400147308 */ /* 0x000ee20000000800 */
[----:B------:R-:W-:-:S07]  /*6640*/  FFMA R33, R33, UR50, -R72 ;  /* 0x0000003221217c23 */ /* 0x000fce0008000848 */
[----:B------:R-:W4:Y:S08]  /*6650*/  MUFU.EX2 R25, R25 ;  /* 0x0000001900197308 */ /* 0x000f300000000800 */
[----:B------:R0:W-:Y:S02]  /*6660*/  MUFU.EX2 R158, R44 ;  /* 0x0000002c009e7308 */ /* 0x0001e40000000800 */
[----:B0-----:R-:W-:-:S04]  /*6670*/  FADD R44, R18, R41 ;  /* 0x00000029122c7221 */ /* 0x001fc80000000000 */
[----:B------:R-:W-:Y:S01]  /*6680*/  FADD R44, R161, R44 ;  /* 0x0000002ca12c7221 */ /* 0x000fe20000000000 */
[----:B------:R-:W-:-:S03]  /*6690*/  FMUL R27, R33, 1.4426950216293334961 ;  /* 0x3fb8aa3b211b7820 */ /* 0x000fc60000400000 */
[----:B-1----:R-:W-:Y:S01]  /*66a0*/  FADD R41, R163, R44 ;  /* 0x0000002ca3297221 */ /* 0x002fe20000000000 */
[----:B------:R-:W0:Y:S01]  /*66b0*/  MUFU.EX2 R22, R22 ;  /* 0x0000001600167308 */ /* 0x000e220000000800 */
[----:B------:R-:W-:Y:S02]  /*66c0*/  FFMA R35, R35, UR50, -R72 ;  /* 0x0000003223237c23 */ /* 0x000fe40008000848 */
[----:B---3--:R-:W-:Y:S02]  /*66d0*/  FADD R44, R20, R41 ;  /* 0x00000029142c7221 */ /* 0x008fe40000000000 */
[----:B------:R-:W-:Y:S02]  /*66e0*/  FMUL R33, R35, 1.4426950216293334961 ;  /* 0x3fb8aa3b23217820 */ /* 0x000fe40000400000 */
[----:B----4-:R-:W-:Y:S01]  /*66f0*/  FADD R44, R25, R44 ;  /* 0x0000002c192c7221 */ /* 0x010fe20000000000 */
[----:B------:R-:W1:Y:S03]  /*6700*/  MUFU.EX2 R27, R27 ;  /* 0x0000001b001b7308 */ /* 0x000e660000000800 */
[----:B------:R-:W-:-:S04]  /*6710*/  FADD R44, R165, R44 ;  /* 0x0000002ca52c7221 */ /* 0x000fc80000000000 */
[----:B------:R-:W-:Y:S01]  /*6720*/  FADD R41, R164, R44 ;  /* 0x0000002ca4297221 */ /* 0x000fe20000000000 */
[----:B------:R-:W3:Y:S01]  /*6730*/  MUFU.EX2 R33, R33 ;  /* 0x0000002100217308 */ /* 0x000ee20000000800 */
[----:B------:R-:W-:Y:S02]  /*6740*/  FFMA R39, R39, UR50, -R72 ;  /* 0x0000003227277c23 */ /* 0x000fe40008000848 */
[----:B0-----:R-:W-:-:S05]  /*6750*/  FADD R44, R22, R41 ;  /* 0x00000029162c7221 */ /* 0x001fca0000000000 */
[----:B------:R-:W0:Y:S01]  /*6760*/  MUFU.EX2 R24, R24 ;  /* 0x0000001800187308 */ /* 0x000e220000000800 */
[----:B-1----:R-:W-:Y:S01]  /*6770*/  FADD R41, R27, R44 ;  /* 0x0000002c1b297221 */ /* 0x002fe20000000000 */
[----:B------:R-:W-:-:S06]  /*6780*/  FMUL R35, R39, 1.4426950216293334961 ;  /* 0x3fb8aa3b27237820 */ /* 0x000fcc0000400000 */
[----:B------:R-:W1:Y:S01]  /*6790*/  MUFU.EX2 R29, R29 ;  /* 0x0000001d001d7308 */ /* 0x000e620000000800 */
[----:B------:R-:W-:-:S07]  /*67a0*/  FADD R44, R30, R41 ;  /* 0x000000291e2c7221 */ /* 0x000fce0000000000 */
[----:B------:R-:W4:Y:S01]  /*67b0*/  MUFU.EX2 R32, R32 ;  /* 0x0000002000207308 */ /* 0x000f220000000800 */
        /* <DEDUP_REMOVED lines=9> */
[----:B----4-:R-:W-:Y:S01]  /*6850*/  FADD R44, R32, R41 ;  /* 0x00000029202c7221 */ /* 0x010fe20000000000 */
[----:B------:R-:W-:-:S06]  /*6860*/  FMUL R37, R45, 1.4426950216293334961 ;  /* 0x3fb8aa3b2d257820 */ /* 0x000fcc0000400000 */
[----:B------:R-:W4:Y:S01]  /*6870*/  MUFU.EX2 R38, R38 ;  /* 0x0000002600267308 */ /* 0x000f220000000800 */
[----:B---3--:R-:W-:Y:S01]  /*6880*/  FADD R41, R35, R44 ;  /* 0x0000002c23297221 */ /* 0x008fe20000000000 */
[----:B------:R-:W-:-:S06]  /*6890*/  FFMA R46, R46, UR50, -R72 ;  /* 0x000000322e2e7c23 */ /* 0x000fcc0008000848 */
[----:B------:R-:W3:Y:S01]  /*68a0*/  MUFU.EX2 R39, R39 ;  /* 0x0000002700277308 */ /* 0x000ee20000000800 */
[----:B0-----:R-:W-:Y:S01]  /*68b0*/  FADD R44, R26, R41 ;  /* 0x000000291a2c7221 */ /* 0x001fe20000000000 */
[----:B------:R-:W-:Y:S01]  /*68c0*/  FFMA R47, R47, UR50, -R72 ;  /* 0x000000322f2f7c23 */ /* 0x000fe20008000848 */
[----:B------:R-:W-:Y:S02]  /*68d0*/  FMUL R46, R46, 1.4426950216293334961 ;  /* 0x3fb8aa3b2e2e7820 */ /* 0x000fe40000400000 */
[----:B-1----:R-:W-:Y:S01]  /*68e0*/  FADD R41, R31, R44 ;  /* 0x0000002c1f297221 */ /* 0x002fe20000000000 */
[----:B------:R-:W-:Y:S02]  /*68f0*/  FMUL R47, R47, 1.4426950216293334961 ;  /* 0x3fb8aa3b2f2f7820 */ /* 0x000fe40000400000 */
[----:B------:R-:W0:Y:S01]  /*6900*/  MUFU.EX2 R37, R37 ;  /* 0x0000002500257308 */ /* 0x000e220000000800 */
[----:B------:R-:W-:Y:S01]  /*6910*/  F2FP.SATFINITE.E4M3.F32.PACK_AB_MERGE_C R34, R143, R142, RZ ;  /* 0x0000008e8f22723e */ /* 0x000fe200048070ff */
[--C-:B------:R-:W-:Y:S01]  /*6920*/  FFMA R48, R48, UR50, -R72.reuse ;  /* 0x0000003230307c23 */ /* 0x100fe20008000848 */
[----:B----4-:R-:W-:Y:S01]  /*6930*/  FADD R44, R38, R41 ;  /* 0x00000029262c7221 */ /* 0x010fe20000000000 */
[----:B------:R-:W-:-:S04]  /*6940*/  FFMA R49, R49, UR50, -R72 ;  /* 0x0000003231317c23 */ /* 0x000fc80008000848 */
[----:B------:R-:W1:Y:S01]  /*6950*/  MUFU.EX2 R143, R46 ;  /* 0x0000002e008f7308 */ /* 0x000e620000000800 */
[----:B------:R-:W-:Y:S01]  /*6960*/  FMUL R48, R48, 1.4426950216293334961 ;  /* 0x3fb8aa3b30307820 */ /* 0x000fe20000400000 */
[----:B---3--:R-:W-:Y:S01]  /*6970*/  FADD R41, R39, R44 ;  /* 0x0000002c27297221 */ /* 0x008fe20000000000 */
[----:B------:R-:W-:Y:S01]  /*6980*/  FMUL R42, R49, 1.4426950216293334961 ;  /* 0x3fb8aa3b312a7820 */ /* 0x000fe20000400000 */
[----:B------:R-:W-:Y:S01]  /*6990*/  FFMA R50, R50, UR50, -R72 ;  /* 0x0000003232327c23 */ /* 0x000fe20008000848 */
[----:B------:R-:W-:-:S03]  /*69a0*/  F2FP.SATFINITE.E4M3.F32.PACK_AB_MERGE_C R40, R162, R159, RZ ;  /* 0x0000009fa228723e */ /* 0x000fc600048070ff */
[----:B------:R-:W3:Y:S01]  /*69b0*/  MUFU.EX2 R47, R47 ;  /* 0x0000002f002f7308 */ /* 0x000ee20000000800 */
[----:B------:R-:W-:Y:S01]  /*69c0*/  FADD R44, R158, R41 ;  /* 0x000000299e2c7221 */ /* 0x000fe20000000000 */
[----:B------:R-:W-:Y:S01]  /*69d0*/  FMUL R50, R50, 1.4426950216293334961 ;  /* 0x3fb8aa3b32327820 */ /* 0x000fe20000400000 */
[----:B------:R-:W-:-:S05]  /*69e0*/  FFMA R51, R51, UR50, -R72 ;  /* 0x0000003233337c23 */ /* 0x000fca0008000848 */
[----:B------:R-:W4:Y:S01]  /*69f0*/  MUFU.EX2 R159, R48 ;  /* 0x00000030009f7308 */ /* 0x000f220000000800 */
        /* <DEDUP_REMOVED lines=8> */
[----:B---3--:R-:W-:Y:S01]  /*6a80*/  FADD R44, R47, R44 ;  /* 0x0000002c2f2c7221 */ /* 0x008fe20000000000 */
[----:B------:R-:W-:Y:S01]  /*6a90*/  FMUL R53, R53, 1.4426950216293334961 ;  /* 0x3fb8aa3b35357820 */ /* 0x000fe20000400000 */
[----:B------:R-:W-:-:S05]  /*6aa0*/  FFMA R54, R54, UR50, -R72 ;  /* 0x0000003236367c23 */ /* 0x000fca0008000848 */
[----:B------:R-:W3:Y:S01]  /*6ab0*/  MUFU.EX2 R51, R51 ;  /* 0x0000003300337308 */ /* 0x000ee20000000800 */
[----:B----4-:R-:W-:Y:S01]  /*6ac0*/  FADD R41, R159, R44 ;  /* 0x0000002c9f297221 */ /* 0x010fe20000000000 */
[----:B------:R-:W-:Y:S01]  /*6ad0*/  FMUL R54, R54, 1.4426950216293334961 ;  /* 0x3fb8aa3b36367820 */ /* 0x000fe20000400000 */
[----:B------:R-:W-:-:S05]  /*6ae0*/  FFMA R55, R55, UR50, -R72 ;  /* 0x0000003237377c23 */ /* 0x000fca0008000848 */
[----:B------:R-:W4:Y:S01]  /*6af0*/  MUFU.EX2 R52, R52 ;  /* 0x0000003400347308 */ /* 0x000f220000000800 */
[--C-:B------:R-:W-:Y:S01]  /*6b00*/  FFMA R58, R58, UR50, -R72.reuse ;  /* 0x000000323a3a7c23 */ /* 0x100fe20008000848 */
[--C-:B------:R-:W-:Y:S01]  /*6b10*/  FFMA R59, R59, UR50, -R72.reuse ;  /* 0x000000323b3b7c23 */ /* 0x100fe20008000848 */
[----:B0-----:R-:W-:Y:S01]  /*6b20*/  FADD R41, R42, R41 ;  /* 0x000000292a297221 */ /* 0x001fe20000000000 */
[----:B------:R-:W-:Y:S01]  /*6b30*/  FMUL R55, R55, 1.4426950216293334961 ;  /* 0x3fb8aa3b37377820 */ /* 0x000fe20000400000 */
[----:B------:R-:W-:-:S03]  /*6b40*/  FFMA R56, R56, UR50, -R72 ;  /* 0x0000003238387c23 */ /* 0x000fc60008000848 */
[----:B------:R-:W0:Y:S01]  /*6b50*/  MUFU.EX2 R53, R53 ;  /* 0x0000003500357308 */ /* 0x000e220000000800 */
[----:B------:R-:W-:Y:S01]  /*6b60*/  FFMA R57, R57, UR50, -R72 ;  /* 0x0000003239397c23 */ /* 0x000fe20008000848 */
[----:B------:R-:W-:Y:S01]  /*6b70*/  FMUL R58, R58, 1.4426950216293334961 ;  /* 0x3fb8aa3b3a3a7820 */ /* 0x000fe20000400000 */
[----:B------:R-:W-:Y:S01]  /*6b80*/  FMUL R59, R59, 1.4426950216293334961 ;  /* 0x3fb8aa3b3b3b7820 */ /* 0x000fe20000400000 */
[----:B-1----:R-:W-:Y:S01]  /*6b90*/  FADD R41, R50, R41 ;  /* 0x0000002932297221 */ /* 0x002fe20000000000 */
[----:B------:R-:W-:-:S03]  /*6ba0*/  FMUL R56, R56, 1.4426950216293334961 ;  /* 0x3fb8aa3b38387820 */ /* 0x000fc60000400000 */
[----:B------:R-:W1:Y:S01]  /*6bb0*/  MUFU.EX2 R54, R54 ;  /* 0x0000003600367308 */ /* 0x000e620000000800 */
[----:B------:R-:W-:Y:S01]  /*6bc0*/  F2FP.SATFINITE.E4M3.F32.PACK_AB_MERGE_C R43, R163, R161, RZ ;  /* 0x000000a1a32b723e */ /* 0x000fe200048070ff */
[----:B------:R-:W-:Y:S01]  /*6bd0*/  FMUL R57, R57, 1.4426950216293334961 ;  /* 0x3fb8aa3b39397820 */ /* 0x000fe20000400000 */
[----:B---3--:R-:W-:Y:S01]  /*6be0*/  FADD R41, R51, R41 ;  /* 0x0000002933297221 */ /* 0x008fe20000000000 */
[----:B------:R-:W-:-:S04]  /*6bf0*/  F2FP.SATFINITE.E4M3.F32.PACK_AB_MERGE_C R157, R160, R157, RZ ;  /* 0x0000009da09d723e */ /* 0x000fc800048070ff */
[----:B------:R-:W3:Y:S01]  /*6c00*/  MUFU.EX2 R55, R55 ;  /* 0x0000003700377308 */ /* 0x000ee20000000800 */
[----:B----4-:R-:W-:-:S07]  /*6c10*/  FADD R41, R52, R41 ;  /* 0x0000002934297221 */ /* 0x010fce0000000000 */
[----:B------:R-:W-:Y:S08]  /*6c20*/  MUFU.EX2 R161, R58 ;  /* 0x0000003a00a17308 */ /* 0x000ff00000000800 */
[----:B------:R-:W4:Y:S01]  /*6c30*/  MUFU.EX2 R162, R59 ;  /* 0x0000003b00a27308 */ /* 0x000f220000000800 */
[----:B0-----:R-:W-:-:S07]  /*6c40*/  FADD R41, R53, R41 ;  /* 0x0000002935297221 */ /* 0x001fce0000000000 */
[----:B------:R-:W0:Y:S01]  /*6c50*/  MUFU.EX2 R56, R56 ;  /* 0x0000003800387308 */ /* 0x000e220000000800 */
[----:B------:R-:W-:-:S07]  /*6c60*/  F2FP.SATFINITE.E4M3.F32.PACK_AB_MERGE_C R28, R141, R140, RZ ;  /* 0x0000008c8d1c723e */ /* 0x000fce00048070ff */
[----:B------:R-:W0:Y:S01]  /*6c70*/  MUFU.EX2 R160, R57 ;  /* 0x0000003900a07308 */ /* 0x000e220000000800 */
[--C-:B------:R-:W-:Y:S01]  /*6c80*/  FFMA R60, R60, UR50, -R72.reuse ;  /* 0x000000323c3c7c23 */ /* 0x100fe20008000848 */
[--C-:B------:R-:W-:Y:S01]  /*6c90*/  FFMA R61, R61, UR50, -R72.reuse ;  /* 0x000000323d3d7c23 */ /* 0x100fe20008000848 */
[--C-:B------:R-:W-:Y:S01]  /*6ca0*/  FFMA R62, R62, UR50, -R72.reuse ;  /* 0x000000323e3e7c23 */ /* 0x100fe20008000848 */
[--C-:B------:R-:W-:Y:S01]  /*6cb0*/  FFMA R63, R63, UR50, -R72.reuse ;  /* 0x000000323f3f7c23 */ /* 0x100fe20008000848 */
[--C-:B------:R-:W-:Y:S01]  /*6cc0*/  FFMA R64, R64, UR50, -R72.reuse ;  /* 0x0000003240407c23 */ /* 0x100fe20008000848 */
[--C-:B------:R-:W-:Y:S01]  /*6cd0*/  FFMA R65, R65, UR50, -R72.reuse ;  /* 0x0000003241417c23 */ /* 0x100fe20008000848 */
[--C-:B------:R-:W-:Y:S01]  /*6ce0*/  FFMA R66, R66, UR50, -R72.reuse ;  /* 0x0000003242427c23 */ /* 0x100fe20008000848 */
[----:B------:R-:W-:Y:S01]  /*6cf0*/  FFMA R67, R67, UR50, -R72 ;  /* 0x0000003243437c23 */ /* 0x000fe20008000848 */
[----:B-1----:R-:W-:Y:S01]  /*6d00*/  FADD R41, R54, R41 ;  /* 0x0000002936297221 */ /* 0x002fe20000000000 */
[----:B--2---:R1:W-:Y:S01]  /*6d10*/  STS.U8 [R3+UR13+0xa000], R144 ;  /* 0x00a0009003007988 */ /* 0x0043e2000800000d */
[----:B------:R-:W-:Y:S01]  /*6d20*/  F2FP.SATFINITE.E4M3.F32.PACK_AB_MERGE_C R30, R33, R30, RZ ;  /* 0x0000001e211e723e */ /* 0x000fe200048070ff */
[----:B------:R-:W-:Y:S01]  /*6d30*/  FMUL R60, R60, 1.4426950216293334961 ;  /* 0x3fb8aa3b3c3c7820 */ /* 0x000fe20000400000 */
        /* <DEDUP_REMOVED lines=8> */
[----:B-1----:R-:W-:Y:S01]  /*6dc0*/  F2FP.SATFINITE.E4M3.F32.PACK_AB_MERGE_C R144, R5, R4, R28 ;  /* 0x000000040590723e */ /* 0x002fe2000480701c */
[----:B---3--:R-:W-:Y:S01]  /*6dd0*/  FADD R41, R55, R41 ;  /* 0x0000002937297221 */ /* 0x008fe20000000000 */
[----:B------:R-:W-:Y:S01]  /*6de0*/  F2FP.SATFINITE.E4M3.F32.PACK_AB_MERGE_C R33, R47, R143, RZ ;  /* 0x0000008f2f21723e */ /* 0x000fe200048070ff */
[----:B------:R-:W-:Y:S01]  /*6df0*/  FMUL R66, R66, 1.4426950216293334961 ;  /* 0x3fb8aa3b42427820 */ /* 0x000fe20000400000 */
[----:B------:R-:W-:Y:S01]  /*6e00*/  F2FP.SATFINITE.E4M3.F32.PACK_AB_MERGE_C R35, R51, R50, RZ ;  /* 0x000000323323723e */ /* 0x000fe200048070ff */
[----:B------:R-:W-:Y:S01]  /*6e10*/  FMUL R67, R67, 1.4426950216293334961 ;  /* 0x3fb8aa3b43437820 */ /* 0x000fe20000400000 */
[----:B------:R-:W-:Y:S01]  /*6e20*/  FMUL R65, R65, 1.4426950216293334961 ;  /* 0x3fb8aa3b41417820 */ /* 0x000fe20000400000 */
[----:B------:R-:W-:Y:S01]  /*6e30*/  FADD R4, -R72, R155 ;  /* 0x0000009b48047221 */ /* 0x000fe20000000100 */
[----:B------:R-:W-:-:S02]  /*6e40*/  F2FP.SATFINITE.E4M3.F32.PACK_AB_MERGE_C R164, R55, R54, RZ ;  /* 0x0000003637a4723e */ /* 0x000fc400048070ff */
[----:B----4-:R-:W-:Y:S01]  /*6e50*/  F2FP.SATFINITE.E4M3.F32.PACK_AB_MERGE_C R165, R162, R161, RZ ;  /* 0x000000a1a2a5723e */ /* 0x010fe200048070ff */
[----:B------:R1:W-:Y:S01]  /*6e60*/  STS.U8 [R3+UR13+0xa200], R146 ;  /* 0x00a2009203007988 */ /* 0x0003e2000800000d */
[----:B------:R-:W-:Y:S01]  /*6e70*/  F2FP.SATFINITE.E4M3.F32.PACK_AB_MERGE_C R147, R14, R147, R157 ;  /* 0x000000930e93723e */ /* 0x000fe2000480709d */
[----:B------:R-:W-:Y:S02]  /*6e80*/  MUFU.EX2 R163, R60 ;  /* 0x0000003c00a37308 */ /* 0x000fe40000000800 */
[----:B------:R2:W-:Y:S01]  /*6e90*/  STS.U8 [R3+UR13+0xa400], R148 ;  /* 0x00a4009403007988 */ /* 0x0005e2000800000d */
[----:B------:R-:W-:Y:S01]  /*6ea0*/  F2FP.SATFINITE.E4M3.F32.PACK_AB_MERGE_C R145, R10, R145, R34 ;  /* 0x000000910a91723e */ /* 0x000fe20004807022 */
[----:B------:R-:W-:Y:S02]  /*6eb0*/  FMUL R155, R4, 1.4426950216293334961 ;  /* 0x3fb8aa3b049b7820 */ /* 0x000fe40000400000 */
[----:B------:R3:W-:Y:S01]  /*6ec0*/  STS.U8 [R3+UR13+0xa600], R150 ;  /* 0x00a6009603007988 */ /* 0x0007e2000800000d */
[----:B------:R-:W-:Y:S01]  /*6ed0*/  F2FP.SATFINITE.E4M3.F32.PACK_AB_MERGE_C R149, R18, R149, R43 ;  /* 0x000000951295723e */ /* 0x000fe2000480702b */
[----:B------:R-:W-:Y:S02]  /*6ee0*/  MUFU.EX2 R140, R61 ;  /* 0x0000003d008c7308 */ /* 0x000fe40000000800 */
[----:B------:R-:W-:Y:S01]  /*6ef0*/  STS.U8 [R3+UR13+0xa800], R6 ;  /* 0x00a8000603007988 */ /* 0x000fe2000800000d */
[----:B-1----:R-:W-:Y:S01]  /*6f00*/  F2FP.SATFINITE.E4M3.F32.PACK_AB_MERGE_C R146, R12, R11, R36 ;  /* 0x0000000b0c92723e */ /* 0x002fe20004807024 */
[----:B0-----:R-:W-:-:S02]  /*6f10*/  FADD R169, R56, R41 ;  /* 0x0000002938a97221 */ /* 0x001fc40000000000 */
[----:B-----5:R-:W-:Y:S01]  /*6f20*/  STS.U8 [R3+UR13+0xaa00], R154 ;  /* 0x00aa009a03007988 */ /* 0x020fe2000800000d */
[----:B--2---:R-:W-:Y:S01]  /*6f30*/  F2FP.SATFINITE.E4M3.F32.PACK_AB_MERGE_C R148, R21, R16, R40 ;  /* 0x000000101594723e */ /* 0x004fe20004807028 */
[----:B------:R-:W-:Y:S02]  /*6f40*/  MUFU.EX2 R141, R62 ;  /* 0x0000003e008d7308 */ /* 0x000fe40000000800 */
[----:B------:R0:W-:Y:S01]  /*6f50*/  STS.U8 [R3+UR13+0xac00], R156 ;  /* 0x00ac009c03007988 */ /* 0x0001e2000800000d */
[----:B---3--:R-:W-:-:S03]  /*6f60*/  F2FP.SATFINITE.E4M3.F32.PACK_AB_MERGE_C R150, R25, R20, R45 ;  /* 0x000000141996723e */ /* 0x008fc6000480702d */
[----:B------:R-:W-:Y:S01]  /*6f70*/  STS.U8 [R3+UR13+0xae00], R8 ;  /* 0x00ae000803007988 */ /* 0x000fe2000800000d */
[----:B------:R-:W-:Y:S01]  /*6f80*/  F2FP.SATFINITE.E4M3.F32.PACK_AB_MERGE_C R157, R31, R26, R38 ;  /* 0x0000001a1f9d723e */ /* 0x000fe20004807026 */
[----:B------:R-:W1:Y:S01]  /*6f90*/  MUFU.EX2 R142, R63 ;  /* 0x0000003f008e7308 */ /* 0x000e620000000800 */
[----:B------:R-:W-:Y:S01]  /*6fa0*/  F2FP.SATFINITE.E4M3.F32.PACK_AB_MERGE_C R158, R37, R158, R33 ;  /* 0x0000009e259e723e */ /* 0x000fe20004807021 */
[----:B------:R2:W-:Y:S01]  /*6fb0*/  STS.U8 [R2+UR13+0xad00], R151 ;  /* 0x00ad009702007988 */ /* 0x0005e2000800000d */
[----:B------:R-:W-:Y:S02]  /*6fc0*/  F2FP.SATFINITE.E4M3.F32.PACK_AB_MERGE_C R159, R42, R159, R35 ;  /* 0x0000009f2a9f723e */ /* 0x000fe40004807023 */
[----:B0-----:R-:W-:Y:S01]  /*6fd0*/  F2FP.SATFINITE.E4M3.F32.PACK_AB_MERGE_C R156, R29, R24, R32 ;  /* 0x000000181d9c723e */ /* 0x001fe20004807020 */
[----:B------:R-:W-:Y:S01]  /*6fe0*/  STS.U8 [R2+UR13+0xa100], R7 ;  /* 0x00a1000702007988 */ /* 0x000fe2000800000d */
[----:B------:R-:W-:Y:S01]  /*6ff0*/  F2FP.SATFINITE.E4M3.F32.PACK_AB_MERGE_C R164, R53, R52, R164 ;  /* 0x0000003435a4723e */ /* 0x000fe200048070a4 */
[----:B------:R-:W-:Y:S01]  /*7000*/  MUFU.EX2 R143, R64 ;  /* 0x00000040008f7308 */ /* 0x000fe20000000800 */
[----:B------:R-:W-:Y:S01]  /*7010*/  F2FP.SATFINITE.E4M3.F32.PACK_AB_MERGE_C R165, R160, R56, R165 ;  /* 0x00000038a0a5723e */ /* 0x000fe200048070a5 */
[----:B------:R-:W-:Y:S01]  /*7020*/  STS.U8 [R2+UR13+0xa300], R9 ;  /* 0x00a3000902007988 */ /* 0x000fe2000800000d */
[----:B--2---:R-:W-:-:S03]  /*7030*/  F2FP.SATFINITE.E4M3.F32.PACK_AB_MERGE_C R151, R27, R22, R30 ;  /* 0x000000161b97723e */ /* 0x004fc6000480701e */
[----:B------:R-:W-:Y:S02]  /*7040*/  STS.U8 [R2+UR13+0xa500], R13 ;  /* 0x00a5000d02007988 */ /* 0x000fe4000800000d */
[----:B------:R-:W-:Y:S02]  /*7050*/  MUFU.EX2 R152, R66 ;  /* 0x0000004200987308 */ /* 0x000fe40000000800 */
[----:B------:R-:W-:Y:S04]  /*7060*/  STS.U8 [R2+UR13+0xa700], R15 ;  /* 0x00a7000f02007988 */ /* 0x000fe8000800000d */
[----:B------:R-:W-:Y:S02]  /*7070*/  STS.U8 [R2+UR13+0xa900], R17 ;  /* 0x00a9001102007988 */ /* 0x000fe4000800000d */
[----:B------:R-:W0:Y:S02]  /*7080*/  MUFU.EX2 R153, R67 ;  /* 0x0000004300997308 */ /* 0x000e240000000800 */
[----:B------:R-:W-:Y:S04]  /*7090*/  STS.U8 [R2+UR13+0xab00], R19 ;  /* 0x00ab001302007988 */ /* 0x000fe8000800000d */
[----:B------:R2:W-:Y:S02]  /*70a0*/  STS.U8 [R2+UR13+0xaf00], R23 ;  /* 0x00af001702007988 */ /* 0x0005e4000800000d */
[----:B------:R2:W3:Y:S02]  /*70b0*/  MUFU.EX2 R154, R65 ;  /* 0x00000041009a7308 */ /* 0x0004e40000000800 */
[----:B--2---:R-:W2:Y:S06]  /*70c0*/  LDTM.x64 R4, tmem[UR15] ;  /* 0x0000000f000479ee */ /* 0x004eac0008340000 */
[----:B------:R-:W2:Y:S01]  /*70d0*/  MUFU.EX2 R155, R155 ;  /* 0x0000009b009b7308 */ /* 0x000ea20000000800 */
[----:B-1----:R-:W-:-:S02]  /*70e0*/  F2FP.SATFINITE.E4M3.F32.PACK_AB_MERGE_C R166, R142, R141, RZ ;  /* 0x0000008d8ea6723e */ /* 0x002fc400048070ff */
[----:B0-----:R-:W-:Y:S02]  /*70f0*/  F2FP.SATFINITE.E4M3.F32.PACK_AB_MERGE_C R167, R153, R152, RZ ;  /* 0x0000009899a7723e */ /* 0x001fe400048070ff */
[----:B------:R-:W-:Y:S02]  /*7100*/  F2FP.SATFINITE.E4M3.F32.PACK_AB_MERGE_C R166, R140, R163, R166 ;  /* 0x000000a38ca6723e */ /* 0x000fe400048070a6 */
[----:B---3--:R-:W-:Y:S01]  /*7110*/  F2FP.SATFINITE.E4M3.F32.PACK_AB_MERGE_C R167, R154, R143, R167 ;  /* 0x0000008f9aa7723e */ /* 0x008fe200048070a7 */
[----:B------:R0:W-:Y:S04]  /*7120*/  STS.128 [R68+UR13+0x4000], R144 ;  /* 0x0040009044007988 */ /* 0x0001e80008000c0d */
[----:B------:R0:W-:Y:S04]  /*7130*/  STS.128 [R71+UR13+0x4000], R148 ;  /* 0x0040009447007988 */ /* 0x0001e80008000c0d */
[----:B------:R0:W-:Y:S04]  /*7140*/  STS.128 [R70+UR13+0x4000], R156 ;  /* 0x0040009c46007988 */ /* 0x0001e80008000c0d */
[----:B------:R0:W-:Y:S01]  /*7150*/  STS.128 [R69+UR13+0x4000], R164 ;  /* 0x004000a445007988 */ /* 0x0001e20008000c0d */
[----:B------:R-:W-:Y:S01]  /*7160*/  NOP ;  /* 0x0000000000007918 */ /* 0x000fe20000000000 */
        /* <DEDUP_REMOVED lines=64> */
[----:B------:R0:W-:Y:S01]  /*7570*/  STTM.x64 tmem[UR15], R4 ;  /* 0x00000004000079ed */ /* 0x0001e2000834000f */
[----:B------:R-:W1:Y:S02]  /*7580*/  FENCE.VIEW.ASYNC.T ;  /* 0x00000000000073c6 */ /* 0x000e640000000200 */
[----:B-1----:R-:W-:Y:S01]  /*7590*/  BAR.SYNC.DEFER_BLOCKING 0x0 ;  /* 0x0000000000007b1d */ /* 0x002fe20000010000 */
[----:B------:R-:W-:-:S04]  /*75a0*/  FADD R160, R160, R169 ;  /* 0x000000a9a0a07221 */ /* 0x000fc80000000000 */
[----:B------:R-:W-:-:S04]  /*75b0*/  FADD R161, R161, R160 ;  /* 0x000000a0a1a17221 */ /* 0x000fc80000000000 */
[----:B------:R-:W-:Y:S01]  /*75c0*/  FADD R162, R162, R161 ;  /* 0x000000a1a2a27221 */ /* 0x000fe20000000000 */
[----:B------:R1:W-:Y:S06]  /*75d0*/  MEMBAR.ALL.CTA ;  /* 0x0000000000007992 */ /* 0x0003ec0000008000 */
[----:B-1----:R-:W1:Y:S01]  /*75e0*/  FENCE.VIEW.ASYNC.S ;  /* 0x00000000000073c6 */ /* 0x002e620000000000 */
[----:B------:R-:W-:-:S04]  /*75f0*/  FADD R163, R163, R162 ;  /* 0x000000a2a3a37221 */ /* 0x000fc80000000000 */
[----:B------:R-:W-:-:S04]  /*7600*/  FADD R140, R140, R163 ;  /* 0x000000a38c8c7221 */ /* 0x000fc80000000000 */
[----:B------:R-:W-:-:S04]  /*7610*/  FADD R141, R141, R140 ;  /* 0x0000008c8d8d7221 */ /* 0x000fc80000000000 */
[----:B------:R-:W-:-:S04]  /*7620*/  FADD R142, R142, R141 ;  /* 0x0000008d8e8e7221 */ /* 0x000fc80000000000 */
[----:B------:R-:W-:-:S04]  /*7630*/  FADD R143, R143, R142 ;  /* 0x0000008e8f8f7221 */ /* 0x000fc80000000000 */
[----:B------:R-:W-:Y:S01]  /*7640*/  FADD R143, R154, R143 ;  /* 0x0000008f9a8f7221 */ /* 0x000fe20000000000 */
[----:B------:R-:W-:-:S03]  /*7650*/  ULEA UR16, UR28, UR13, 0x3 ;  /* 0x0000000d1c107291 */ /* 0x000fc6000f8e18ff */
[----:B------:R-:W-:Y:S01]  /*7660*/  FADD R152, R152, R143 ;  /* 0x0000008f98987221 */ /* 0x000fe20000000000 */
[----:B------:R-:W-:-:S03]  /*7670*/  UIADD3 UR16, UPT, UPT, UR16, 0xb000, URZ ;  /* 0x0000b00010107890 */ /* 0x000fc6000fffe0ff */
[----:B------:R-:W-:Y:S01]  /*7680*/  FADD R152, R153, R152 ;  /* 0x0000009899987221 */ /* 0x000fe20000000000 */
[----:B------:R-:W-:Y:S01]  /*7690*/  UMOV UR5, UR6 ;  /* 0x0000000600057c82 */ /* 0x000fe20008000000 */
[----:B-1----:R-:W-:Y:S06]  /*76a0*/  BAR.SYNC.DEFER_BLOCKING 0x0 ;  /* 0x0000000000007b1d */ /* 0x002fec0000010000 */
[----:B------:R-:W-:Y:S05]  /*76b0*/  BRA.U UP1, `(.L_x_15) ;  /* 0x0000000101507547 */ /* 0x000fea000b800000 */
        /* <DEDUP_REMOVED lines=20> */
.L_x_15:
[----:B------:R-:W-:Y:S01]  /*7800*/  UIADD3 UR28, UPT, UPT, UR28, 0x1, URZ ;  /* 0x000000011c1c7890 */ /* 0x000fe2000fffe0ff */
[----:B------:R-:W-:Y:S01]  /*7810*/  FFMA R122, R155, R122, R152 ;  /* 0x0000007a9b7a7223 */ /* 0x000fe20000000098 */
[----:B------:R-:W-:Y:S01]  /*7820*/  UIADD3 UR4, UPT, UPT, UR4, 0x40, URZ ;  /* 0x0000004004047890 */ /* 0x000fe2000fffe0ff */
[----:B------:R-:W-:Y:S01]  /*7830*/  IADD3 R123, PT, PT, R73, R123, RZ ;  /* 0x0000007b497b7210 */ /* 0x000fe20007ffe0ff */
[----:B------:R-:W-:Y:S01]  /*7840*/  UISETP.GT.AND UP2, UPT, UR28, 0x1, UPT ;  /* 0x000000011c00788c */ /* 0x000fe2000bf44270 */
[----:B------:R-:W-:Y:S01]  /*7850*/  MOV R140, UR5 ;  /* 0x00000005008c7c02 */ /* 0x000fe20008000f00 */
[----:B------:R-:W-:Y:S01]  /*7860*/  UIADD3 UR29, UPT, UPT, UR23, UR29, URZ ;  /* 0x0000001d171d7290 */ /* 0x000fe2000fffe0ff */
[----:B------:R-:W-:Y:S01]  /*7870*/  MOV R155, R72 ;  /* 0x00000048009b7202 */ /* 0x000fe20000000f00 */
[----:B-1----:R-:W-:Y:S02]  /*7880*/  USEL UR6, URZ, 0x1, !UP2 ;  /* 0x00000001ff067887 */ /* 0x002fe4000d000000 */
[----:B------:R-:W-:-:S02]  /*7890*/  USEL UR28, UR28, URZ, !UP2 ;  /* 0x000000ff1c1c7287 */ /* 0x000fc4000d000000 */
[----:B------:R-:W-:Y:S02]  /*78a0*/  UISETP.GE.AND UP2, UPT, UR4, UR22, UPT ;  /* 0x000000160400728c */ /* 0x000fe4000bf46270 */
[----:B------:R-:W-:-:S07]  /*78b0*/  ULOP3.LUT UR6, UR5, UR6, URZ, 0x3c, !UPT ;  /* 0x0000000605067292 */ /* 0x000fce000f8e3cff */
[----:B------:R-:W-:Y:S05]  /*78c0*/  BRA.U !UP2, `(.L_x_16) ;  /* 0xffffffd50a8c7547 */ /* 0x000fea000b83ffff */
.L_x_11:
[----:B--2---:R-:W2:Y:S01]  /*78d0*/  LDCU UR4, c[0x0][0x3f0] ;  /* 0x00007e00ff0477ac */ /* 0x004ea20008000800 */
[C---:B------:R-:W-:Y:S01]  /*78e0*/  FMUL R2, R122.reuse, 8388608 ;  /* 0x4b0000007a027820 */ /* 0x040fe20000400000 */
[----:B------:R-:W-:-:S04]  /*78f0*/  FSETP.GEU.AND P3, PT, R122, 1.175494350822287508e-38, PT ;  /* 0x008000007a00780b */ /* 0x000fc80003f6e000 */
[----:B01----:R-:W-:Y:S01]  /*7900*/  FSEL R70, R2, R122, !P3 ;  /* 0x0000007a02467208 */ /* 0x003fe20005800000 */
[----:B--2---:R-:W-:-:S09]  /*7910*/  UISETP.GE.AND UP0, UPT, UR4, 0x1, UPT ;  /* 0x000000010400788c */ /* 0x004fd2000bf06270 */
[----:B------:R-:W-:Y:S05]  /*7920*/  BRA.U !UP0, `(.L_x_17) ;  /* 0x0000000108107547 */ /* 0x000fea000b800000 */
[----:B------:R-:W-:-:S06]  /*7930*/  USHF.L.U32 UR5, UR5, 0x1f, URZ ;  /* 0x0000001f05057899 */ /* 0x000fcc00080006ff */
[----:B------:R-:W-:-:S04]  /*7940*/  MOV R2, UR5 ;  /* 0x0000000500027c02 */ /* 0x000fc80008000f00 */
[----:B------:R-:W0:Y:S02]  /*7950*/  SYNCS.PHASECHK.TRANS64.TRYWAIT P2, [UR16], R2 ;  /* 0x00000002ff0075a7 */ /* 0x000e240008041110 */
[----:B0-----:R-:W-:Y:S05]  /*7960*/  @!P2 BRA `(.L_x_18) ;  /* 0x000000280090a947 */ /* 0x001fea0003800000 */
.L_x_17:
[----:B------:R-:W-:Y:S01]  /*7970*/  BAR.SYNC.DEFER_BLOCKING 0x0 ;  /* 0x0000000000007b1d */ /* 0x000fe20000010000 */
[----:B------:R-:W-:Y:S01]  /*7980*/  IADD3 R2, PT, PT, R70, -0x3f3504f3, RZ ;  /* 0xc0cafb0d46027810 */ /* 0x000fe20007ffe0ff */
[----:B------:R-:W-:Y:S01]  /*7990*/  HFMA2 R69, -RZ, RZ, 1.443359375, -0.2030029296875 ;  /* 0x3dc6b27fff457431 */ /* 0x000fe200000001ff */
[----:B------:R-:W-:Y:S02]  /*79a0*/  FSETP.GT.AND P2, PT, |R122|, 8.50705917302346158658e+37, PT ;  /* 0x7e8000007a00780b */ /* 0x000fe40003f44200 */
[----:B------:R-:W-:Y:S01]  /*79b0*/  LOP3.LUT R3, R2, 0xff800000, RZ, 0xc0, !PT ;  /* 0xff80000002037812 */ /* 0x000fe200078ec0ff */
[----:B------:R-:W0:Y:S01]  /*79c0*/  LDCU.64 UR4, c[0x0][0x3e0] ;  /* 0x00007c00ff0477ac */ /* 0x000e220008000a00 */
[----:B------:R-:W-:Y:S01]  /*79d0*/  FSETP.GEU.AND P4, PT, |R122|, 1.175494350822287508e-38, PT ;  /* 0x008000007a00780b */ /* 0x000fe20003f8e200 */
[----:B------:R-:W1:Y:S01]  /*79e0*/  LDC R127, c[0x0][0x3e8] ;  /* 0x0000fa00ff7f7b82 */ /* 0x000e620000000800 */
[----:B------:R-:W-:Y:S02]  /*79f0*/  IADD3 R68, PT, PT, R70, -R3, RZ ;  /* 0x8000000346447210 */ /* 0x000fe40007ffe0ff */
[----:B------:R-:W-:-:S02]  /*7a00*/  FSEL R2, RZ, -23, P3 ;  /* 0xc1b80000ff027808 */ /* 0x000fc40001800000 */
[----:B------:R-:W-:Y:S01]  /*7a10*/  I2FP.F32.S32 R3, R3 ;  /* 0x0000000300037245 */ /* 0x000fe20000201400 */
[----:B------:R-:W-:Y:S01]  /*7a20*/  FADD R68, R68, -1 ;  /* 0xbf80000044447421 */ /* 0x000fe20000000000 */
[----:B------:R-:W-:Y:S01]  /*7a30*/  FSETP.NEU.AND P3, PT, R70, RZ, PT ;  /* 0x000000ff4600720b */ /* 0x000fe20003f6d000 */
[----:B------:R-:W-:Y:S02]  /*7a40*/  @P2 FMUL R122, R122, 0.25 ;  /* 0x3e8000007a7a2820 */ /* 0x000fe40000400000 */
[----:B------:R-:W-:Y:S01]  /*7a50*/  FFMA.FTZ R69, R68, R69, -0.16845393180847167969 ;  /* 0xbe2c7f3044457423 */ /* 0x000fe20000010045 */
[----:B------:R-:W-:Y:S01]  /*7a60*/  FFMA.FTZ R2, R3, 1.1920928955078125e-07, R2 ;  /* 0x3400000003027823 */ /* 0x000fe20000010002 */
[----:B------:R-:W-:Y:S02]  /*7a70*/  @!P4 FMUL R122, R122, 16777216 ;  /* 0x4b8000007a7ac820 */ /* 0x000fe40000400000 */
[C---:B------:R-:W-:Y:S01]  /*7a80*/  FFMA.FTZ R69, R68.reuse, R69, 0.1716887056827545166 ;  /* 0x3e2fcf2a44457423 */ /* 0x040fe20000010045 */
[----:B------:R-:W2:Y:S02]  /*7a90*/  @!P1 SYNCS.CCTL.IV [UR13+0xb000] ;  /* 0x00b00000ff0099b1 */ /* 0x000ea4000800000d */
[----:B--2---:R-:W-:Y:S01]  /*7aa0*/  BAR.SYNC.DEFER_BLOCKING 0x0 ;  /* 0x0000000000007b1d */ /* 0x004fe20000010000 */
[----:B------:R-:W-:Y:S01]  /*7ab0*/  FFMA.FTZ R69, R68, R69, -0.17900948226451873779 ;  /* 0xbe374e4344457423 */ /* 0x000fe20000010045 */
[----:B0-----:R-:W-:-:S03]  /*7ac0*/  UIMAD UR4, UR12, UR4, URZ ;  /* 0x000000040c0472a4 */ /* 0x001fc6000f8e02ff */
[C---:B------:R-:W-:Y:S01]  /*7ad0*/  FFMA.FTZ R69, R68.reuse, R69, 0.20512372255325317383 ;  /* 0x3e520bf444457423 */ /* 0x040fe20000010045 */
[----:B------:R-:W0:Y:S01]  /*7ae0*/  MUFU.RCP R3, R122 ;  /* 0x0000007a00037308 */ /* 0x000e220000001000 */
[C---:B-1----:R-:W-:Y:S01]  /*7af0*/  IMAD R75, R127.reuse, 0x25, RZ ;  /* 0x000000257f4b7824 */ /* 0x042fe200078e02ff */
[----:B------:R-:W1:Y:S01]  /*7b00*/  LDTM.x64 R4, tmem[UR15] ;  /* 0x0000000f000479ee */ /* 0x000e620008340000 */
[C---:B------:R-:W-:Y:S01]  /*7b10*/  FFMA.FTZ R69, R68.reuse, R69, -0.24046532809734344482 ;  /* 0xbe763c8b44457423 */ /* 0x040fe20000010045 */
[C---:B------:R-:W-:Y:S01]  /*7b20*/  IMAD R77, R127.reuse, 0x26, RZ ;  /* 0x000000267f4d7824 */ /* 0x040fe200078e02ff */
[C---:B------:R-:W-:Y:S01]  /*7b30*/  LEA R187, R127.reuse, -R127, 0x6 ;  /* 0x8000007f7fbb7211 */ /* 0x040fe200078e30ff */
[C---:B------:R-:W-:Y:S02]  /*7b40*/  IMAD R129, R127.reuse, 0x2a, RZ ;  /* 0x0000002a7f817824 */ /* 0x040fe400078e02ff */
[----:B------:R-:W-:Y:S01]  /*7b50*/  FFMA.FTZ R69, R68, R69, 0.28857114911079406738 ;  /* 0x3e93bf9944457423 */ /* 0x000fe20000010045 */
[----:B------:R-:W-:-:S02]  /*7b60*/  IMAD R131, R127, 0x2b, RZ ;  /* 0x0000002b7f837824 */ /* 0x000fc400078e02ff */
[C---:B------:R-:W-:Y:S02]  /*7b70*/  IMAD R139, R127.reuse, 0x2f, RZ ;  /* 0x0000002f7f8b7824 */ /* 0x040fe400078e02ff */
[C---:B------:R-:W-:Y:S01]  /*7b80*/  FFMA.FTZ R69, R68.reuse, R69, -0.36067417263984680176 ;  /* 0xbeb8aa4944457423 */ /* 0x040fe20000010045 */
[C---:B------:R-:W-:Y:S02]  /*7b90*/  IMAD R141, R127.reuse, 0x30, RZ ;  /* 0x000000307f8d7824 */ /* 0x040fe400078e02ff */
[C---:B------:R-:W-:Y:S02]  /*7ba0*/  IMAD R153, R127.reuse, 0x34, RZ ;  /* 0x000000347f997824 */ /* 0x040fe400078e02ff */
[----:B------:R-:W-:Y:S01]  /*7bb0*/  FFMA.FTZ R69, R68, R69, 0.48089820146560668945 ;  /* 0x3ef6384a44457423 */ /* 0x000fe20000010045 */
[C---:B------:R-:W-:Y:S02]  /*7bc0*/  IMAD R79, R127.reuse, 0x27, RZ ;  /* 0x000000277f4f7824 */ /* 0x040fe400078e02ff */
[----:B------:R-:W-:-:S02]  /*7bd0*/  IMAD R155, R127, 0x35, RZ ;  /* 0x000000357f9b7824 */ /* 0x000fc400078e02ff */
[C---:B------:R-:W-:Y:S01]  /*7be0*/  FFMA.FTZ R69, R68.reuse, R69, -0.72134751081466674805 ;  /* 0xbf38aa3b44457423 */ /* 0x040fe20000010045 */
[C---:B------:R-:W-:Y:S01]  /*7bf0*/  IMAD R169, R127.reuse, 0x39, RZ ;  /* 0x000000397fa97824 */ /* 0x040fe200078e02ff */
[----:B------:R-:W2:Y:S01]  /*7c00*/  @!P1 SYNCS.CCTL.IV [UR13+0xb008] ;  /* 0x00b00800ff0099b1 */ /* 0x000ea2000800000d */
[C---:B------:R-:W-:Y:S02]  /*7c10*/  IMAD R133, R127.reuse, 0x2c, RZ ;  /* 0x0000002c7f857824 */ /* 0x040fe400078e02ff */
[----:B------:R-:W-:Y:S01]  /*7c20*/  FMUL R69, R68, R69 ;  /* 0x0000004544457220 */ /* 0x000fe20000400000 */
[----:B------:R-:W-:Y:S01]  /*7c30*/  IMAD R171, R127, 0x3a, RZ ;  /* 0x0000003a7fab7824 */ /* 0x000fe200078e02ff */
[----:B------:R-:W-:Y:S01]  /*7c40*/  NOP ;  /* 0x0000000000007918 */ /* 0x000fe20000000000 */
[----:B-1----:R-:W-:Y:S01]  /*7c50*/  @P2 FMUL R6, R6, 0.25 ;  /* 0x3e80000006062820 */ /* 0x002fe20000400000 */
[----:B------:R-:W-:Y:S01]  /*7c60*/  @P2 FMUL R7, R7, 0.25 ;  /* 0x3e80000007072820 */ /* 0x000fe20000400000 */
[----:B------:R-:W-:Y:S01]  /*7c70*/  @P2 FMUL R4, R4, 0.25 ;  /* 0x3e80000004042820 */ /* 0x000fe20000400000 */
[----:B------:R-:W-:Y:S01]  /*7c80*/  @P2 FMUL R5, R5, 0.25 ;  /* 0x3e80000005052820 */ /* 0x000fe20000400000 */
[----:B------:R-:W-:Y:S01]  /*7c90*/  @!P4 FMUL R6, R6, 16777216 ;  /* 0x4b8000000606c820 */ /* 0x000fe20000400000 */
[----:B------:R-:W-:Y:S01]  /*7ca0*/  @!P4 FMUL R7, R7, 16777216 ;  /* 0x4b8000000707c820 */ /* 0x000fe20000400000 */
[----:B------:R-:W-:Y:S01]  /*7cb0*/  @P2 FMUL R8, R8, 0.25 ;  /* 0x3e80000008082820 */ /* 0x000fe20000400000 */
[----:B------:R-:W-:Y:S01]  /*7cc0*/  @P2 FMUL R9, R9, 0.25 ;  /* 0x3e80000009092820 */ /* 0x000fe20000400000 */
[C---:B0-----:R-:W-:Y:S01]  /*7cd0*/  FMUL R87, R3.reuse, R6 ;  /* 0x0000000603577220 */ /* 0x041fe20000400000 */
[----:B------:R-:W-:Y:S01]  /*7ce0*/  FMUL R6, R3, R7 ;  /* 0x0000000703067220 */ /* 0x000fe20000400000 */
[----:B------:R-:W-:Y:S01]  /*7cf0*/  @P2 FMUL R10, R10, 0.25 ;  /* 0x3e8000000a0a2820 */ /* 0x000fe20000400000 */
        /* <DEDUP_REMOVED lines=57> */
[----:B------:R-:W-:Y:S01]  /*8090*/  F2FP.SATFINITE.E4M3.F32.PACK_AB_MERGE_C R87, R6, R87, RZ ;  /* 0x000000570657723e */ /* 0x000fe200048070ff */
[----:B------:R-:W-:Y:S01]  /*80a0*/  @!P4 FMUL R4, R4, 16777216 ;  /* 0x4b8000000404c820 */ /* 0x000fe20000400000 */
[----:B------:R-:W-:Y:S01]  /*80b0*/  ISETP.GE.U32.AND P2, PT, R70, 0x7f800000, PT ;  /* 0x7f8000004600780c */ /* 0x000fe20003f46070 */
[----:B------:R-:W0:Y:S01]  /*80c0*/  LDC.64 R6, c[0x0][0x398] ;  /* 0x0000e600ff067b82 */ /* 0x000e220000000a00 */
[----:B------:R-:W-:Y:S01]  /*80d0*/  @!P4 FMUL R8, R8, 16777216 ;  /* 0x4b8000000808c820 */ /* 0x000fe20000400000 */
        /* <DEDUP_REMOVED lines=122> */
[----:B------:R-:W-:Y:S01]  /*8880*/  FMUL R58, R3, R67 ;  /* 0x00000043033a7220 */ /* 0x000fe20000400000 */
[----:B------:R-:W-:Y:S01]  /*8890*/  FFMA.FTZ R69, R68, 1.4426950216293334961, R69 ;  /* 0x3fb8aa3b44457823 */ /* 0x000fe20000010045 */
[----:B------:R-:W-:Y:S01]  /*88a0*/  @P2 MOV R3, 0x7f800000 ;  /* 0x7f80000000032802 */ /* 0x000fe20000000f00 */
[----:B------:R-:W-:Y:S01]  /*88b0*/  IMAD R5, R0, UR5, RZ ;  /* 0x0000000500057c24 */ /* 0x000fe2000f8e02ff */
[----:B------:R-:W-:Y:S01]  /*88c0*/  USHF.R.S32.HI UR5, URZ, 0x1f, UR4 ;  /* 0x0000001fff057899 */ /* 0x000fe20008011404 */
[----:B------:R-:W-:Y:S01]  /*88d0*/  FADD R2, R2, R69 ;  /* 0x0000004502027221 */ /* 0x000fe20000000000 */
[----:B------:R-:W-:Y:S01]  /*88e0*/  F2FP.SATFINITE.E4M3.F32.PACK_AB_MERGE_C R85, R4, R85, RZ ;  /* 0x000000550455723e */ /* 0x000fe200048070ff */
[----:B------:R-:W-:Y:S01]  /*88f0*/  @P2 FFMA.FTZ R2, R70, R3, +INF ;  /* 0x7f80000046022423 */ /* 0x000fe20000010003 */
[----:B------:R-:W-:Y:S01]  /*8900*/  SHF.R.S32.HI R4, RZ, 0x1f, R5 ;  /* 0x0000001fff047819 */ /* 0x000fe20000011405 */
[C---:B------:R-:W-:Y:S01]  /*8910*/  IMAD R25, R127.reuse, 0xc, RZ ;  /* 0x0000000c7f197824 */ /* 0x040fe200078e02ff */
[CC--:B------:R-:W-:Y:S01]  /*8920*/  LEA R15, R127.reuse, -R127.reuse, 0x3 ;  /* 0x8000007f7f0f7211 */ /* 0x0c0fe200078e18ff */
[C---:B------:R-:W-:Y:S01]  /*8930*/  IMAD R27, R127.reuse, 0xd, RZ ;  /* 0x0000000d7f1b7824 */ /* 0x040fe200078e02ff */
[----:B------:R-:W-:Y:S01]  /*8940*/  FSEL R3, R2, -INF , P3 ;  /* 0xff80000002037808 */ /* 0x000fe20001800000 */
[----:B------:R-:W-:Y:S01]  /*8950*/  IMAD R37, R127, 0x12, RZ ;  /* 0x000000127f257824 */ /* 0x000fe200078e02ff */
[----:B0-----:R-:W-:Y:S01]  /*8960*/  IADD3 R2, P2, P3, R5, UR4, R6 ;  /* 0x0000000405027c10 */ /* 0x001fe2000fb5e006 */
[C---:B------:R-:W-:Y:S01]  /*8970*/  IMAD R45, R127.reuse, 0x16, RZ ;  /* 0x000000167f2d7824 */ /* 0x040fe200078e02ff */
[----:B------:R-:W-:Y:S01]  /*8980*/  SHF.L.U32 R5, R127, 0x1, RZ ;  /* 0x000000017f057819 */ /* 0x000fe200000006ff */
[----:B------:R-:W-:Y:S01]  /*8990*/  FFMA R92, R3, 0.69314718246459960938, R72 ;  /* 0x3f317218035c7823 */ /* 0x000fe20000000048 */
[----:B------:R-:W-:Y:S01]  /*89a0*/  IADD3.X R3, PT, PT, R4, UR5, R7, P2, P3 ;  /* 0x0000000504037c10 */ /* 0x000fe200097e6407 */
[C---:B------:R-:W-:Y:S01]  /*89b0*/  IMAD R55, R127.reuse, 0x1b, RZ ;  /* 0x0000001b7f377824 */ /* 0x040fe200078e02ff */
[C---:B------:R-:W-:Y:S01]  /*89c0*/  LEA R7, R127.reuse, R127, 0x1 ;  /* 0x0000007f7f077211 */ /* 0x040fe200078e08ff */
[----:B------:R-:W-:Y:S01]  /*89d0*/  IMAD R29, R127, 0xe, RZ ;  /* 0x0000000e7f1d7824 */ /* 0x000fe200078e02ff */
[-C--:B------:R-:W-:Y:S01]  /*89e0*/  IADD3 R4, P2, PT, R5, R2.reuse, RZ ;  /* 0x0000000205047210 */ /* 0x080fe20007f5e0ff */
[C---:B------:R-:W-:Y:S01]  /*89f0*/  IMAD R57, R127.reuse, 0x1c, RZ ;  /* 0x0000001c7f397824 */ /* 0x040fe200078e02ff */
[----:B------:R-:W-:Y:S01]  /*8a00*/  F2FP.SATFINITE.E4M3.F32.PACK_AB_MERGE_C R95, R14, R95, RZ ;  /* 0x0000005f0e5f723e */ /* 0x000fe200048070ff */
[----:B------:R-:W-:Y:S01]  /*8a10*/  IMAD R39, R127, 0x13, RZ ;  /* 0x000000137f277824 */ /* 0x000fe200078e02ff */
[-C--:B------:R-:W-:Y:S01]  /*8a20*/  IADD3 R6, P3, PT, R7, R2.reuse, RZ ;  /* 0x0000000207067210 */ /* 0x080fe20007f7e0ff */
[----:B------:R-:W-:Y:S01]  /*8a30*/  IMAD R13, R127, 0x6, RZ ;  /* 0x000000067f0d7824 */ /* 0x000fe200078e02ff */
[----:B------:R-:W-:Y:S01]  /*8a40*/  LEA.HI.X.SX32 R5, R5, R3, 0x1, P2 ;  /* 0x0000000305057211 */ /* 0x000fe200010f0eff */
[C---:B------:R-:W-:Y:S01]  /*8a50*/  IMAD R21, R127.reuse, 0xa, RZ ;  /* 0x0000000a7f157824 */ /* 0x040fe200078e02ff */
[C---:B------:R-:W-:Y:S01]  /*8a60*/  SHF.L.U32 R17, R127.reuse, 0x3, RZ ;  /* 0x000000037f117819 */ /* 0x040fe200000006ff */
[----:B------:R-:W-:Y:S01]  /*8a70*/  IMAD R23, R127, 0xb, RZ ;  /* 0x0000000b7f177824 */ /* 0x000fe200078e02ff */
[-C--:B------:R-:W-:Y:S01]  /*8a80*/  IADD3 R14, P2, PT, R15, R2.reuse, RZ ;  /* 0x000000020f0e7210 */ /* 0x080fe20007f5e0ff */
[C---:B------:R-:W-:Y:S01]  /*8a90*/  IMAD R59, R127.reuse, 0x1d, RZ ;  /* 0x0000001d7f3b7824 */ /* 0x040fe200078e02ff */
[----:B------:R-:W-:Y:S01]  /*8aa0*/  F2FP.SATFINITE.E4M3.F32.PACK_AB_MERGE_C R97, R16, R97, RZ ;  /* 0x000000611061723e */ /* 0x000fe200048070ff */
[----:B------:R-:W-:Y:S01]  /*8ab0*/  IMAD R69, R127, 0x22, RZ ;  /* 0x000000227f457824 */ /* 0x000fe200078e02ff */
[----:B------:R-:W-:Y:S01]  /*8ac0*/  LEA.HI.X.SX32 R7, R7, R3, 0x1, P3 ;  /* 0x0000000307077211 */ /* 0x000fe200018f0eff */
[C---:B------:R-:W-:Y:S01]  /*8ad0*/  IMAD R41, R127.reuse, 0x14, RZ ;  /* 0x000000147f297824 */ /* 0x040fe200078e02ff */
[----:B------:R-:W-:Y:S01]  /*8ae0*/  F2FP.SATFINITE.E4M3.F32.PACK_AB_MERGE_C R105, R24, R105, RZ ;  /* 0x000000691869723e */ /* 0x000fe200048070ff */
[----:B------:R-:W-:Y:S01]  /*8af0*/  IMAD R43, R127, 0x15, RZ ;  /* 0x000000157f2b7824 */ /* 0x000fe200078e02ff */
[-C--:B------:R-:W-:Y:S01]  /*8b00*/  IADD3 R16, P3, PT, R17, R2.reuse, RZ ;  /* 0x0000000211107210 */ /* 0x080fe20007f7e0ff */
[----:B------:R-:W-:Y:S01]  /*8b10*/  IMAD R53, R127, 0x1a, RZ ;  /* 0x0000001a7f357824 */ /* 0x000fe200078e02ff */
[----:B------:R-:W-:Y:S01]  /*8b20*/  LEA.HI.X.SX32 R15, R15, R3, 0x1, P2 ;  /* 0x000000030f0f7211 */ /* 0x000fe200010f0eff */
[----:B------:R-:W-:Y:S01]  /*8b30*/  IMAD R61, R127, 0x1e, RZ ;  /* 0x0000001e7f3d7824 */ /* 0x000fe200078e02ff */
[-C--:B------:R-:W-:Y:S01]  /*8b40*/  IADD3 R24, P2, PT, R25, R2.reuse, RZ ;  /* 0x0000000219187210 */ /* 0x080fe20007f5e0ff */
[C---:B------:R-:W-:Y:S01]  /*8b50*/  IMAD R173, R127.reuse, 0x3b, RZ ;  /* 0x0000003b7fad7824 */ /* 0x040fe200078e02ff */
[C---:B------:R-:W-:Y:S01]  /*8b60*/  LEA R35, R127.reuse, R127, 0x4 ;  /* 0x0000007f7f237211 */ /* 0x040fe200078e20ff */
[C---:B------:R-:W-:Y:S01]  /*8b70*/  IMAD R143, R127.reuse, 0x31, RZ ;  /* 0x000000317f8f7824 */ /* 0x040fe200078e02ff */
[C---:B------:R-:W-:Y:S01]  /*8b80*/  SHF.L.U32 R9, R127.reuse, 0x2, RZ ;  /* 0x000000027f097819 */ /* 0x040fe200000006ff */
        /* <DEDUP_REMOVED lines=10> */
[C---:B------:R-:W-:Y:S01]  /*8c30*/  IMAD R81, R127.reuse, 0x28, RZ ;  /* 0x000000287f517824 */ /* 0x040fe200078e02ff */
[----:B------:R-:W-:Y:S01]  /*8c40*/  F2FP.SATFINITE.E4M3.F32.PACK_AB_MERGE_C R89, R8, R89, RZ ;  /* 0x000000590859723e */ /* 0x000fe200048070ff */
[----:B------:R-:W-:Y:S01]  /*8c50*/  IMAD R83, R127, 0x29, RZ ;  /* 0x000000297f537824 */ /* 0x000fe200078e02ff */
[-C--:B------:R-:W-:Y:S01]  /*8c60*/  IADD3 R34, P2, PT, R35, R2.reuse, RZ ;  /* 0x0000000223227210 */ /* 0x080fe20007f5e0ff */
[----:B------:R-:W-:Y:S01]  /*8c70*/  IMAD R185, R127, 0x3e, RZ ;  /* 0x0000003e7fb97824 */ /* 0x000fe200078e02ff */
[----:B------:R-:W-:Y:S01]  /*8c80*/  IADD3 R8, P4, PT, R9, R2, RZ ;  /* 0x0000000209087210 */ /* 0x000fe20007f9e0ff */
[C---:B------:R-:W-:Y:S01]  /*8c90*/  IMAD R135, R127.reuse, 0x2d, RZ ;  /* 0x0000002d7f877824 */ /* 0x040fe200078e02ff */
[C---:B------:R-:W-:Y:S01]  /*8ca0*/  LEA R19, R127.reuse, R127, 0x3 ;  /* 0x0000007f7f137211 */ /* 0x040fe200078e18ff */
[C---:B------:R-:W-:Y:S01]  /*8cb0*/  IMAD R137, R127.reuse, 0x2e, RZ ;  /* 0x0000002e7f897824 */ /* 0x040fe200078e02ff */
[----:B------:R-:W-:Y:S01]  /*8cc0*/  F2FP.SATFINITE.E4M3.F32.PACK_AB_MERGE_C R117, R36, R117, RZ ;  /* 0x000000752475723e */ /* 0x000fe200048070ff */
[----:B------:R-:W-:Y:S01]  /*8cd0*/  IMAD R147, R127, 0x32, RZ ;  /* 0x000000327f937824 */ /* 0x000fe200078e02ff */
[----:B------:R-:W-:Y:S01]  /*8ce0*/  F2FP.SATFINITE.E4M3.F32.PACK_AB_MERGE_C R84, R47, R84, RZ ;  /* 0x000000542f54723e */ /* 0x000fe200048070ff */
[----:B------:R-:W-:Y:S01]  /*8cf0*/  IMAD R47, R127, 0x17, RZ ;  /* 0x000000177f2f7824 */ /* 0x000fe200078e02ff */
[----:B------:R-:W-:Y:S01]  /*8d00*/  LEA.HI.X.SX32 R27, R27, R3, 0x1, P3 ;  /* 0x000000031b1b7211 */ /* 0x000fe200018f0eff */
[C---:B------:R-:W-:Y:S01]  /*8d10*/  IMAD R149, R127.reuse, 0x33, RZ ;  /* 0x000000337f957824 */ /* 0x040fe200078e02ff */
[----:B------:R-:W-:Y:S01]  /*8d20*/  F2FP.SATFINITE.E4M3.F32.PACK_AB_MERGE_C R125, R44, R125, RZ ;  /* 0x0000007d2c7d723e */ /* 0x000fe200048070ff */
[----:B------:R-:W-:Y:S01]  /*8d30*/  IMAD R159, R127, 0x37, RZ ;  /* 0x000000377f9f7824 */ /* 0x000fe200078e02ff */
[----:B------:R-:W-:Y:S01]  /*8d40*/  IADD3 R36, P3, PT, R37, R2, RZ ;  /* 0x0000000225247210 */ /* 0x000fe20007f7e0ff */
[----:B------:R-:W-:Y:S01]  /*8d50*/  IMAD R163, R127, 0x38, RZ ;  /* 0x000000387fa37824 */ /* 0x000fe200078e02ff */
[----:B------:R-:W-:Y:S01]  /*8d60*/  LEA.HI.X.SX32 R35, R35, R3, 0x1, P2 ;  /* 0x0000000323237211 */ /* 0x000fe200010f0eff */
[----:B------:R0:W-:Y:S01]  /*8d70*/  STG.E.U8 desc[UR34][R2.64], R85 ;  /* 0x0000005502007986 */ /* 0x0001e2000c101122 */
[----:B------:R-:W-:Y:S01]  /*8d80*/  F2FP.SATFINITE.E4M3.F32.PACK_AB_MERGE_C R99, R18, R99, RZ ;  /* 0x000000631263723e */ /* 0x000fe200048070ff */
[----:B------:R-:W1:Y:S01]  /*8d90*/  LDCU UR4, c[0x0][0x3ec] ;  /* 0x00007d80ff0477ac */ /* 0x000e620008000800 */
[----:B------:R-:W-:-:S02]  /*8da0*/  LEA.HI.X.SX32 R9, R9, R3, 0x1, P4 ;  /* 0x0000000309097211 */ /* 0x000fc400020f0eff */
[-C--:B------:R-:W-:Y:S02]  /*8db0*/  IADD3 R44, P2, PT, R45, R2.reuse, RZ ;  /* 0x000000022d2c7210 */ /* 0x080fe40007f5e0ff */
[-C--:B------:R-:W-:Y:S02]  /*8dc0*/  IADD3 R18, P4, PT, R19, R2.reuse, RZ ;  /* 0x0000000213127210 */ /* 0x080fe40007f9e0ff */
[----:B------:R-:W-:Y:S02]  /*8dd0*/  F2FP.SATFINITE.E4M3.F32.PACK_AB_MERGE_C R145, R46, R145, RZ ;  /* 0x000000912e91723e */ /* 0x000fe400048070ff */
[----:B------:R-:W-:Y:S02]  /*8de0*/  LEA.HI.X.SX32 R37, R37, R3, 0x1, P3 ;  /* 0x0000000325257211 */ /* 0x000fe400018f0eff */
[----:B------:R-:W-:Y:S02]  /*8df0*/  F2FP.SATFINITE.E4M3.F32.PACK_AB_MERGE_C R167, R54, R167, RZ ;  /* 0x000000a736a7723e */ /* 0x000fe400048070ff */
[----:B------:R-:W-:-:S02]  /*8e00*/  IADD3 R46, P3, PT, R47, R2, RZ ;  /* 0x000000022f2e7210 */ /* 0x000fc40007f7e0ff */
[----:B------:R-:W-:Y:S02]  /*8e10*/  LEA.HI.X.SX32 R45, R45, R3, 0x1, P2 ;  /* 0x000000032d2d7211 */ /* 0x000fe400010f0eff */
[----:B------:R-:W-:Y:S01]  /*8e20*/  F2FP.SATFINITE.E4M3.F32.PACK_AB_MERGE_C R109, R28, R109, RZ ;  /* 0x0000006d1c6d723e */ /* 0x000fe200048070ff */
[----:B-1----:R-:W-:Y:S01]  /*8e30*/  UIMAD UR4, UR12, UR4, URZ ;  /* 0x000000040c0472a4 */ /* 0x002fe2000f8e02ff */
[----:B------:R-:W-:Y:S02]  /*8e40*/  LEA.HI.X.SX32 R19, R19, R3, 0x1, P4 ;  /* 0x0000000313137211 */ /* 0x000fe400020f0eff */
[-C--:B------:R-:W-:Y:S01]  /*8e50*/  IADD3 R54, P2, PT, R55, R2.reuse, RZ ;  /* 0x0000000237367210 */ /* 0x080fe20007f5e0ff */
[----:B------:R-:W-:Y:S01]  /*8e60*/  USHF.L.U32 UR6, UR4, 0x2, URZ ;  /* 0x0000000204067899 */ /* 0x000fe200080006ff */
[----:B------:R-:W-:Y:S01]  /*8e70*/  SHF.L.U32 R65, R127, 0x5, RZ ;  /* 0x000000057f417819 */ /* 0x000fe200000006ff */
[----:B------:R-:W-:Y:S01]  /*8e80*/  UIMAD.WIDE UR4, UR4, 0x4, URZ ;  /* 0x00000004040478a5 */ /* 0x000fe2000f8e02ff */
[----:B------:R-:W-:-:S02]  /*8e90*/  IADD3 R28, P4, PT, R29, R2, RZ ;  /* 0x000000021d1c7210 */ /* 0x000fc40007f9e0ff */
[----:B------:R-:W-:Y:S02]  /*8ea0*/  F2FP.SATFINITE.E4M3.F32.PACK_AB_MERGE_C R183, R56, R183, RZ ;  /* 0x000000b738b7723e */ /* 0x000fe400048070ff */
[----:B------:R-:W-:Y:S02]  /*8eb0*/  LEA R11, R127, R127, 0x2 ;  /* 0x0000007f7f0b7211 */ /* 0x000fe400078e10ff */
[-C--:B------:R-:W-:Y:S02]  /*8ec0*/  LEA.HI.X.SX32 R47, R47, R3.reuse, 0x1, P3 ;  /* 0x000000032f2f7211 */ /* 0x080fe400018f0eff */
[----:B------:R-:W-:Y:S02]  /*8ed0*/  IADD3 R56, P3, PT, R57, R2, RZ ;  /* 0x0000000239387210 */ /* 0x000fe40007f7e0ff */
[----:B------:R-:W-:Y:S02]  /*8ee0*/  LEA.HI.X.SX32 R55, R55, R3, 0x1, P2 ;  /* 0x0000000337377211 */ /* 0x000fe400010f0eff */
[----:B------:R-:W-:-:S02]  /*8ef0*/  F2FP.SATFINITE.E4M3.F32.PACK_AB_MERGE_C R119, R38, R119, RZ ;  /* 0x000000772677723e */ /* 0x000fc400048070ff */
[----:B------:R-:W-:Y:S01]  /*8f00*/  F2FP.SATFINITE.E4M3.F32.PACK_AB_MERGE_C R86, R49, R86, RZ ;  /* 0x000000563156723e */ /* 0x000fe200048070ff */
[C---:B------:R-:W-:Y:S01]  /*8f10*/  IMAD R49, R127.reuse, 0x18, RZ ;  /* 0x000000187f317824 */ /* 0x040fe200078e02ff */
[----:B------:R-:W-:Y:S02]  /*8f20*/  LEA R67, R127, R127, 0x5 ;  /* 0x0000007f7f437211 */ /* 0x000fe400078e28ff */
[----:B------:R-:W-:Y:S02]  /*8f30*/  LEA.HI.X.SX32 R29, R29, R3, 0x1, P4 ;  /* 0x000000031d1d7211 */ /* 0x000fe400020f0eff */
[----:B------:R-:W-:Y:S02]  /*8f40*/  IADD3 R64, P2, PT, R65, R2, RZ ;  /* 0x0000000241407210 */ /* 0x000fe40007f5e0ff */
[----:B------:R-:W-:Y:S02]  /*8f50*/  F2FP.SATFINITE.E4M3.F32.PACK_AB_MERGE_C R91, R10, R91, RZ ;  /* 0x0000005b0a5b723e */ /* 0x000fe400048070ff */
[----:B------:R-:W-:-:S02]  /*8f60*/  F2FP.SATFINITE.E4M3.F32.PACK_AB_MERGE_C R93, R12, R93, RZ ;  /* 0x0000005d0c5d723e */ /* 0x000fc400048070ff */
[-C--:B------:R-:W-:Y:S02]  /*8f70*/  IADD3 R38, P4, PT, R39, R2.reuse, RZ ;  /* 0x0000000227267210 */ /* 0x080fe40007f9e0ff */
[-C--:B------:R-:W-:Y:S02]  /*8f80*/  IADD3 R10, P5, PT, R11, R2.reuse, RZ ;  /* 0x000000020b0a7210 */ /* 0x080fe40007fbe0ff */
[-C--:B------:R-:W-:Y:S02]  /*8f90*/  IADD3 R12, P6, PT, R13, R2.reuse, RZ ;  /* 0x000000020d0c7210 */ /* 0x080fe40007fde0ff */
[-C--:B------:R-:W-:Y:S02]  /*8fa0*/  LEA.HI.X.SX32 R57, R57, R3.reuse, 0x1, P3 ;  /* 0x0000000339397211 */ /* 0x080fe400018f0eff */
[----:B------:R-:W-:Y:S02]  /*8fb0*/  IADD3 R66, P3, PT, R67, R2, RZ ;  /* 0x0000000243427210 */ /* 0x000fe40007f7e0ff */
[----:B------:R-:W-:-:S02]  /*8fc0*/  LEA.HI.X.SX32 R65, R65, R3, 0x1, P2 ;  /* 0x0000000341417211 */ /* 0x000fc400010f0eff */
[----:B------:R-:W-:Y:S02]  /*8fd0*/  F2FP.SATFINITE.E4M3.F32.PACK_AB_MERGE_C R151, R48, R151, RZ ;  /* 0x000000973097723e */ /* 0x000fe400048070ff */
[----:B------:R-:W-:Y:S02]  /*8fe0*/  LEA.HI.X.SX32 R39, R39, R3, 0x1, P4 ;  /* 0x0000000327277211 */ /* 0x000fe400020f0eff */
[----:B------:R-:W-:Y:S02]  /*8ff0*/  IADD3 R74, P2, PT, R75, R2, RZ ;  /* 0x000000024b4a7210 */ /* 0x000fe40007f5e0ff */
[----:B------:R-:W-:Y:S02]  /*9000*/  F2FP.SATFINITE.E4M3.F32.PACK_AB_MERGE_C R101, R20, R101, RZ ;  /* 0x000000651465723e */ /* 0x000fe400048070ff */
[----:B------:R-:W-:Y:S02]  /*9010*/  F2FP.SATFINITE.E4M3.F32.PACK_AB_MERGE_C R103, R22, R103, RZ ;  /* 0x000000671667723e */ /* 0x000fe400048070ff */
[----:B------:R-:W-:-:S02]  /*9020*/  LEA.HI.X.SX32 R11, R11, R3, 0x1, P5 ;  /* 0x000000030b0b7211 */ /* 0x000fc400028f0eff */
[----:B------:R-:W-:Y:S02]  /*9030*/  LEA.HI.X.SX32 R13, R13, R3, 0x1, P6 ;  /* 0x000000030d0d7211 */ /* 0x000fe400030f0eff */
[-C--:B------:R-:W-:Y:S02]  /*9040*/  IADD3 R48, P4, PT, R49, R2.reuse, RZ ;  /* 0x0000000231307210 */ /* 0x080fe40007f9e0ff */
[-C--:B------:R-:W-:Y:S02]  /*9050*/  IADD3 R20, P5, PT, R21, R2.reuse, RZ ;  /* 0x0000000215147210 */ /* 0x080fe40007fbe0ff */
[----:B------:R-:W-:Y:S02]  /*9060*/  IADD3 R22, P6, PT, R23, R2, RZ ;  /* 0x0000000217167210 */ /* 0x000fe40007fde0ff */
[C---:B------:R-:W-:Y:S02]  /*9070*/  LEA R31, R127.reuse, -R127, 0x4 ;  /* 0x8000007f7f1f7211 */ /* 0x040fe400078e20ff */
[----:B------:R-:W-:-:S02]  /*9080*/  SHF.L.U32 R33, R127, 0x4, RZ ;  /* 0x000000047f217819 */ /* 0x000fc400000006ff */
[-C--:B------:R-:W-:Y:S02]  /*9090*/  LEA.HI.X.SX32 R67, R67, R3.reuse, 0x1, P3 ;  /* 0x0000000343437211 */ /* 0x080fe400018f0eff */
[-C--:B------:R-:W-:Y:S02]  /*90a0*/  IADD3 R76, P3, PT, R77, R2.reuse, RZ ;  /* 0x000000024d4c7210 */ /* 0x080fe40007f7e0ff */
[----:B------:R-:W-:Y:S02]  /*90b0*/  LEA.HI.X.SX32 R75, R75, R3, 0x1, P2 ;  /* 0x000000034b4b7211 */ /* 0x000fe400010f0eff */
[----:B------:R-:W-:Y:S02]  /*90c0*/  F2FP.SATFINITE.E4M3.F32.PACK_AB_MERGE_C R181, R58, R181, RZ ;  /* 0x000000b53ab5723e */ /* 0x000fe400048070ff */
[----:B------:R-:W-:Y:S02]  /*90d0*/  LEA.HI.X.SX32 R49, R49, R3, 0x1, P4 ;  /* 0x0000000331317211 */ /* 0x000fe400020f0eff */
[----:B------:R-:W-:-:S02]  /*90e0*/  IADD3 R128, P2, PT, R129, R2, RZ ;  /* 0x0000000281807210 */ /* 0x000fc40007f5e0ff */
[----:B------:R-:W-:Y:S02]  /*90f0*/  F2FP.SATFINITE.E4M3.F32.PACK_AB_MERGE_C R111, R30, R111, RZ ;  /* 0x0000006f1e6f723e */ /* 0x000fe400048070ff */
[----:B------:R-:W-:Y:S02]  /*9100*/  F2FP.SATFINITE.E4M3.F32.PACK_AB_MERGE_C R113, R32, R113, RZ ;  /* 0x000000712071723e */ /* 0x000fe400048070ff */
[-C--:B------:R-:W-:Y:S02]  /*9110*/  LEA.HI.X.SX32 R21, R21, R3.reuse, 0x1, P5 ;  /* 0x0000000315157211 */ /* 0x080fe400028f0eff */
[----:B------:R-:W-:Y:S02]  /*9120*/  LEA.HI.X.SX32 R23, R23, R3, 0x1, P6 ;  /* 0x0000000317177211 */ /* 0x000fe400030f0eff */
[-C--:B------:R-:W-:Y:S02]  /*9130*/  IADD3 R58, P4, PT, R59, R2.reuse, RZ ;  /* 0x000000023b3a7210 */ /* 0x080fe40007f9e0ff */
[----:B------:R-:W-:-:S02]  /*9140*/  IADD3 R30, P5, PT, R31, R2, RZ ;  /* 0x000000021f1e7210 */ /* 0x000fc40007fbe0ff */
[-C--:B------:R-:W-:Y:S02]  /*9150*/  IADD3 R32, P6, PT, R33, R2.reuse, RZ ;  /* 0x0000000221207210 */ /* 0x080fe40007fde0ff */
[-C--:B------:R-:W-:Y:S02]  /*9160*/  LEA.HI.X.SX32 R77, R77, R3.reuse, 0x1, P3 ;  /* 0x000000034d4d7211 */ /* 0x080fe400018f0eff */
[-C--:B------:R-:W-:Y:S02]  /*9170*/  IADD3 R130, P3, PT, R131, R2.reuse, RZ ;  /* 0x0000000283827210 */ /* 0x080fe40007f7e0ff */
[-C--:B------:R-:W-:Y:S02]  /*9180*/  LEA.HI.X.SX32 R129, R129, R3.reuse, 0x1, P2 ;  /* 0x0000000381817211 */ /* 0x080fe400010f0eff */
[----:B------:R-:W-:Y:S02]  /*9190*/  LEA.HI.X.SX32 R59, R59, R3, 0x1, P4 ;  /* 0x000000033b3b7211 */ /* 0x000fe400020f0eff */
[----:B------:R-:W-:-:S02]  /*91a0*/  IADD3 R138, P2, PT, R139, R2, RZ ;  /* 0x000000028b8a7210 */ /* 0x000fc40007f5e0ff */
[----:B------:R-:W-:Y:S02]  /*91b0*/  F2FP.SATFINITE.E4M3.F32.PACK_AB_MERGE_C R121, R40, R121, RZ ;  /* 0x000000792879723e */ /* 0x000fe400048070ff */
[----:B------:R-:W-:Y:S02]  /*91c0*/  F2FP.SATFINITE.E4M3.F32.PACK_AB_MERGE_C R123, R42, R123, RZ ;  /* 0x0000007b2a7b723e */ /* 0x000fe400048070ff */
[----:B------:R-:W-:Y:S01]  /*91d0*/  F2FP.SATFINITE.E4M3.F32.PACK_AB_MERGE_C R88, R51, R88, RZ ;  /* 0x000000583358723e */ /* 0x000fe200048070ff */
[----:B------:R-:W-:Y:S01]  /*91e0*/  IMAD R51, R127, 0x19, RZ ;  /* 0x000000197f337824 */ /* 0x000fe200078e02ff */
[-C--:B------:R-:W-:Y:S02]  /*91f0*/  LEA.HI.X.SX32 R31, R31, R3.reuse, 0x1, P5 ;  /* 0x000000031f1f7211 */ /* 0x080fe400028f0eff */
[----:B------:R-:W-:Y:S02]  /*9200*/  LEA.HI.X.SX32 R33, R33, R3, 0x1, P6 ;  /* 0x0000000321217211 */ /* 0x000fe400030f0eff */
[----:B------:R-:W-:-:S02]  /*9210*/  IADD3 R68, P4, PT, R69, R2, RZ ;  /* 0x0000000245447210 */ /* 0x000fc40007f9e0ff */
[-C--:B------:R-:W-:Y:S02]  /*9220*/  IADD3 R40, P5, PT, R41, R2.reuse, RZ ;  /* 0x0000000229287210 */ /* 0x080fe40007fbe0ff */
[-C--:B------:R-:W-:Y:S02]  /*9230*/  IADD3 R42, P6, PT, R43, R2.reuse, RZ ;  /* 0x000000022b2a7210 */ /* 0x080fe40007fde0ff */
[-C--:B------:R-:W-:Y:S02]  /*9240*/  LEA.HI.X.SX32 R131, R131, R3.reuse, 0x1, P3 ;  /* 0x0000000383837211 */ /* 0x080fe400018f0eff */
[----:B------:R-:W-:Y:S02]  /*9250*/  IADD3 R140, P3, PT, R141, R2, RZ ;  /* 0x000000028d8c7210 */ /* 0x000fe40007f7e0ff */
[-C--:B------:R-:W-:Y:S02]  /*9260*/  LEA.HI.X.SX32 R139, R139, R3.reuse, 0x1, P2 ;  /* 0x000000038b8b7211 */ /* 0x080fe400010f0eff */
[----:B------:R-:W-:-:S02]  /*9270*/  LEA.HI.X.SX32 R69, R69, R3, 0x1, P4 ;  /* 0x0000000345457211 */ /* 0x000fc400020f0eff */
[-C--:B------:R-:W-:Y:S02]  /*9280*/  IADD3 R152, P2, PT, R153, R2.reuse, RZ ;  /* 0x0000000299987210 */ /* 0x080fe40007f5e0ff */
[----:B------:R-:W-:Y:S02]  /*9290*/  F2FP.SATFINITE.E4M3.F32.PACK_AB_MERGE_C R161, R50, R161, RZ ;  /* 0x000000a132a1723e */ /* 0x000fe400048070ff */
[----:B------:R-:W-:Y:S02]  /*92a0*/  F2FP.SATFINITE.E4M3.F32.PACK_AB_MERGE_C R165, R52, R165, RZ ;  /* 0x000000a534a5723e */ /* 0x000fe400048070ff */
[-C--:B------:R-:W-:Y:S02]  /*92b0*/  LEA.HI.X.SX32 R41, R41, R3.reuse, 0x1, P5 ;  /* 0x0000000329297211 */ /* 0x080fe400028f0eff */
[----:B------:R-:W-:Y:S02]  /*92c0*/  LEA.HI.X.SX32 R43, R43, R3, 0x1, P6 ;  /* 0x000000032b2b7211 */ /* 0x000fe400030f0eff */
[----:B------:R-:W-:-:S02]  /*92d0*/  IADD3 R78, P4, PT, R79, R2, RZ ;  /* 0x000000024f4e7210 */ /* 0x000fc40007f9e0ff */
[----:B------:R-:W-:Y:S02]  /*92e0*/  F2FP.SATFINITE.E4M3.F32.PACK_AB_MERGE_C R90, R63, R90, RZ ;  /* 0x0000005a3f5a723e */ /* 0x000fe400048070ff */
[-C--:B------:R-:W-:Y:S02]  /*92f0*/  IADD3 R50, P5, PT, R51, R2.reuse, RZ ;  /* 0x0000000233327210 */ /* 0x080fe40007fbe0ff */
[-C--:B------:R-:W-:Y:S02]  /*9300*/  IADD3 R52, P6, PT, R53, R2.reuse, RZ ;  /* 0x0000000235347210 */ /* 0x080fe40007fde0ff */
[----:B------:R-:W-:Y:S02]  /*9310*/  LEA R63, R127, -R127, 0x5 ;  /* 0x8000007f7f3f7211 */ /* 0x000fe400078e28ff */
[----:B------:R-:W-:Y:S02]  /*9320*/  LEA.HI.X.SX32 R141, R141, R3, 0x1, P3 ;  /* 0x000000038d8d7211 */ /* 0x000fe400018f0eff */
[----:B------:R-:W-:-:S02]  /*9330*/  IADD3 R154, P3, PT, R155, R2, RZ ;  /* 0x000000029b9a7210 */ /* 0x000fc40007f7e0ff */
[-C--:B------:R-:W-:Y:S02]  /*9340*/  LEA.HI.X.SX32 R153, R153, R3.reuse, 0x1, P2 ;  /* 0x0000000399997211 */ /* 0x080fe400010f0eff */
[-C--:B------:R-:W-:Y:S02]  /*9350*/  LEA.HI.X.SX32 R79, R79, R3.reuse, 0x1, P4 ;  /* 0x000000034f4f7211 */ /* 0x080fe400020f0eff */
[-C--:B------:R-:W-:Y:S02]  /*9360*/  IADD3 R168, P2, PT, R169, R2.reuse, RZ ;  /* 0x00000002a9a87210 */ /* 0x080fe40007f5e0ff */
        /* <DEDUP_REMOVED lines=10> */
[-C--:B------:R-:W-:Y:S02]  /*9410*/  LEA.HI.X.SX32 R61, R61, R3.reuse, 0x1, P5 ;  /* 0x000000033d3d7211 */ /* 0x080fe400028f0eff */
[----:B------:R-:W-:Y:S02]  /*9420*/  LEA.HI.X.SX32 R63, R63, R3, 0x1, P6 ;  /* 0x000000033f3f7211 */ /* 0x000fe400030f0eff */
[-C--:B------:R-:W-:Y:S02]  /*9430*/  IADD3 R142, P4, PT, R143, R2.reuse, RZ ;  /* 0x000000028f8e7210 */ /* 0x080fe40007f9e0ff */
[-C--:B------:R-:W-:Y:S02]  /*9440*/  IADD3 R70, P5, PT, R71, R2.reuse, RZ ;  /* 0x0000000247467210 */ /* 0x080fe40007fbe0ff */
[----:B------:R-:W-:-:S02]  /*9450*/  IADD3 R72, P6, PT, R73, R2, RZ ;  /* 0x0000000249487210 */ /* 0x000fc40007fde0ff */
[-C--:B------:R-:W-:Y:S02]  /*9460*/  LEA.HI.X.SX32 R171, R171, R3.reuse, 0x1, P3 ;  /* 0x00000003abab7211 */ /* 0x080fe400018f0eff */
[-C--:B------:R-:W-:Y:S02]  /*9470*/  IADD3 R172, P3, PT, R177, R2.reuse, RZ ;  /* 0x00000002b1ac7210 */ /* 0x080fe40007f7e0ff */
[-C--:B------:R-:W-:Y:S02]  /*9480*/  LEA.HI.X.SX32 R175, R173, R3.reuse, 0x1, P2 ;  /* 0x00000003adaf7211 */ /* 0x080fe400010f0eff */
[-C--:B------:R-:W-:Y:S02]  /*9490*/  LEA.HI.X.SX32 R143, R143, R3.reuse, 0x1, P4 ;  /* 0x000000038f8f7211 */ /* 0x080fe400020f0eff */
[----:B------:R-:W-:Y:S02]  /*94a0*/  IADD3 R176, P2, PT, R179, R2, RZ ;  /* 0x00000002b3b07210 */ /* 0x000fe40007f5e0ff */
[----:B------:R-:W-:-:S02]  /*94b0*/  LEA.HI.X.SX32 R71, R71, R3, 0x1, P5 ;  /* 0x0000000347477211 */ /* 0x000fc400028f0eff */
[-C--:B------:R-:W-:Y:S02]  /*94c0*/  LEA.HI.X.SX32 R73, R73, R3.reuse, 0x1, P6 ;  /* 0x0000000349497211 */ /* 0x080fe400030f0eff */
[-C--:B------:R-:W-:Y:S02]  /*94d0*/  IADD3 R156, P4, PT, R157, R2.reuse, RZ ;  /* 0x000000029d9c7210 */ /* 0x080fe40007f9e0ff */
[-C--:B------:R-:W-:Y:S02]  /*94e0*/  IADD3 R80, P5, PT, R81, R2.reuse, RZ ;  /* 0x0000000251507210 */ /* 0x080fe40007fbe0ff */
[----:B------:R-:W-:Y:S02]  /*94f0*/  IADD3 R82, P6, PT, R83, R2, RZ ;  /* 0x0000000253527210 */ /* 0x000fe40007fde0ff */
[-C--:B------:R-:W-:Y:S02]  /*9500*/  LEA.HI.X.SX32 R173, R177, R3.reuse, 0x1, P3 ;  /* 0x00000003b1ad7211 */ /* 0x080fe400018f0eff */
[----:B------:R-:W-:-:S02]  /*9510*/  LEA.HI.X.SX32 R177, R179, R3, 0x1, P2 ;  /* 0x00000003b3b17211 */ /* 0x000fc400010f0eff */
[-C--:B------:R-:W-:Y:S02]  /*9520*/  IADD3 R178, P3, PT, R185, R2.reuse, RZ ;  /* 0x00000002b9b27210 */ /* 0x080fe40007f7e0ff */
[----:B------:R-:W-:Y:S02]  /*9530*/  LEA.HI.X.SX32 R157, R157, R3, 0x1, P4 ;  /* 0x000000039d9d7211 */ /* 0x000fe400020f0eff */
[----:B------:R-:W-:Y:S02]  /*9540*/  IADD3 R184, P2, PT, R2, R127, RZ ;  /* 0x0000007f02b87210 */ /* 0x000fe40007f5e0ff */
[-C--:B------:R-:W-:Y:S02]  /*9550*/  LEA.HI.X.SX32 R81, R81, R3.reuse, 0x1, P5 ;  /* 0x0000000351517211 */ /* 0x080fe400028f0eff */
[----:B------:R-:W-:Y:S02]  /*9560*/  LEA.HI.X.SX32 R83, R83, R3, 0x1, P6 ;  /* 0x0000000353537211 */ /* 0x000fe400030f0eff */
[----:B------:R-:W-:-:S02]  /*9570*/  IADD3 R126, P4, PT, R187, R2, RZ ;  /* 0x00000002bb7e7210 */ /* 0x000fc40007f9e0ff */
[-C--:B------:R-:W-:Y:S02]  /*9580*/  IADD3 R134, P5, PT, R135, R2.reuse, RZ ;  /* 0x0000000287867210 */ /* 0x080fe40007fbe0ff */
[----:B------:R-:W-:Y:S02]  /*9590*/  IADD3 R136, P6, PT, R137, R2, RZ ;  /* 0x0000000289887210 */ /* 0x000fe40007fde0ff */
[-C--:B------:R-:W-:Y:S02]  /*95a0*/  LEA.HI.X.SX32 R179, R185, R3.reuse, 0x1, P3 ;  /* 0x00000003b9b37211 */ /* 0x080fe400018f0eff */
[-C--:B------:R-:W-:Y:S02]  /*95b0*/  LEA.HI.X.SX32 R185, R127, R3.reuse, 0x1, P2 ;  /* 0x000000037fb97211 */ /* 0x080fe400010f0eff */
[-C--:B------:R-:W-:Y:S02]  /*95c0*/  LEA.HI.X.SX32 R127, R187, R3.reuse, 0x1, P4 ;  /* 0x00000003bb7f7211 */ /* 0x080fe400020f0eff */
[----:B------:R-:W-:-:S02]  /*95d0*/  LEA.HI.X.SX32 R135, R135, R3, 0x1, P5 ;  /* 0x0000000387877211 */ /* 0x000fc400028f0eff */
[-C--:B------:R-:W-:Y:S02]  /*95e0*/  LEA.HI.X.SX32 R137, R137, R3.reuse, 0x1, P6 ;  /* 0x0000000389897211 */ /* 0x080fe400030f0eff */
[----:B------:R-:W-:Y:S02]  /*95f0*/  PRMT R187, R85, 0x9910, RZ ;  /* 0x0000991055bb7816 */ /* 0x000fe400000000ff */
[-C--:B------:R-:W-:Y:S02]  /*9600*/  IADD3 R146, P5, PT, R147, R2.reuse, RZ ;  /* 0x0000000293927210 */ /* 0x080fe40007fbe0ff */
[----:B------:R-:W-:Y:S02]  /*9610*/  IADD3 R148, P6, PT, R149, R2, RZ ;  /* 0x0000000295947210 */ /* 0x000fe40007fde0ff */
[----:B------:R-:W-:Y:S02]  /*9620*/  SHF.R.S32.HI R187, RZ, 0x8, R187 ;  /* 0x00000008ffbb7819 */ /* 0x000fe400000114bb */
[----:B------:R-:W-:-:S02]  /*9630*/  LEA.HI.X.SX32 R147, R147, R3, 0x1, P5 ;  /* 0x0000000393937211 */ /* 0x000fc400028f0eff */
[-C--:B------:R-:W-:Y:S01]  /*9640*/  LEA.HI.X.SX32 R149, R149, R3.reuse, 0x1, P6 ;  /* 0x0000000395957211 */ /* 0x080fe200030f0eff */
[----:B------:R-:W-:Y:S01]  /*9650*/  STG.E.U8 desc[UR34][R184.64], R187 ;  /* 0x000000bbb8007986 */ /* 0x000fe2000c101122 */
[-C--:B------:R-:W-:Y:S02]  /*9660*/  IADD3 R158, P5, PT, R159, R2.reuse, RZ ;  /* 0x000000029f9e7210 */ /* 0x080fe40007fbe0ff */
[----:B------:R-:W-:Y:S01]  /*9670*/  IADD3 R162, P6, PT, R163, R2, RZ ;  /* 0x00000002a3a27210 */ /* 0x000fe20007fde0ff */
[----:B------:R1:W-:Y:S01]  /*9680*/  STG.E.U8 desc[UR34][R4.64], R87 ;  /* 0x0000005704007986 */ /* 0x0003e2000c101122 */
[----:B------:R-:W-:Y:S02]  /*9690*/  PRMT R189, R87, 0x9910, RZ ;  /* 0x0000991057bd7816 */ /* 0x000fe400000000ff */
[----:B0-----:R-:W-:Y:S02]  /*96a0*/  PRMT R2, R91, 0x9910, RZ ;  /* 0x000099105b027816 */ /* 0x001fe400000000ff */
[----:B------:R-:W-:-:S02]  /*96b0*/  LEA.HI.X.SX32 R159, R159, R3, 0x1, P5 ;  /* 0x000000039f9f7211 */ /* 0x000fc400028f0eff */
[----:B------:R-:W-:Y:S02]  /*96c0*/  LEA.HI.X.SX32 R163, R163, R3, 0x1, P6 ;  /* 0x00000003a3a37211 */ /* 0x000fe400030f0eff */
[----:B------:R-:W-:Y:S02]  /*96d0*/  SHF.R.S32.HI R189, RZ, 0x8, R189 ;  /* 0x00000008ffbd7819 */ /* 0x000fe400000114bd */
[----:B------:R-:W-:Y:S02]  /*96e0*/  PRMT R3, R89, 0x9910, RZ ;  /* 0x0000991059037816 */ /* 0x000fe400000000ff */
[----:B-1----:R-:W-:Y:S01]  /*96f0*/  MOV R5, R2 ;  /* 0x0000000200057202 */ /* 0x002fe20000000f00 */
[----:B------:R0:W-:Y:S01]  /*9700*/  STG.E.U8 desc[UR34][R6.64], R189 ;  /* 0x000000bd06007986 */ /* 0x0001e2000c101122 */
[----:B------:R-:W-:Y:S02]  /*9710*/  PRMT R2, R93, 0x9910, RZ ;  /* 0x000099105d027816 */ /* 0x000fe400000000ff */
[----:B------:R-:W-:Y:S01]  /*9720*/  SHF.R.S32.HI R3, RZ, 0x8, R3 ;  /* 0x00000008ff037819 */ /* 0x000fe20000011403 */
[----:B------:R1:W-:Y:S01]  /*9730*/  STG.E.U8 desc[UR34][R8.64], R89 ;  /* 0x0000005908007986 */ /* 0x0003e2000c101122 */
[----:B------:R-:W-:-:S02]  /*9740*/  SHF.R.S32.HI R5, RZ, 0x8, R5 ;  /* 0x00000008ff057819 */ /* 0x000fc40000011405 */
[----:B------:R-:W-:Y:S01]  /*9750*/  PRMT R4, R99, 0x9910, RZ ;  /* 0x0000991063047816 */ /* 0x000fe200000000ff */
[----:B------:R3:W-:Y:S01]  /*9760*/  STG.E.U8 desc[UR34][R10.64], R3 ;  /* 0x000000030a007986 */ /* 0x0007e2000c101122 */
[----:B0-----:R-:W-:-:S03]  /*9770*/  MOV R7, R2 ;  /* 0x0000000200077202 */ /* 0x001fc60000000f00 */
[----:B------:R-:W-:Y:S01]  /*9780*/  STG.E.U8 desc[UR34][R12.64], R91 ;  /* 0x0000005b0c007986 */ /* 0x000fe2000c101122 */
[----:B------:R-:W-:Y:S02]  /*9790*/  PRMT R2, R95, 0x9910, RZ ;  /* 0x000099105f027816 */ /* 0x000fe400000000ff */
[----:B------:R-:W-:Y:S01]  /*97a0*/  SHF.R.S32.HI R7, RZ, 0x8, R7 ;  /* 0x00000008ff077819 */ /* 0x000fe20000011407 */
[----:B------:R0:W-:Y:S01]  /*97b0*/  STG.E.U8 desc[UR34][R14.64], R5 ;  /* 0x000000050e007986 */ /* 0x0001e2000c101122 */
[C---:B-1----:R-:W-:Y:S01]  /*97c0*/  SHF.L.U32 R9, R0.reuse, 0x2, RZ ;  /* 0x0000000200097819 */ /* 0x042fe200000006ff */
[----:B------:R-:W-:Y:S01]  /*97d0*/  IMAD.HI R0, R0, 0x4, RZ ;  /* 0x0000000400007827 */ /* 0x000fe200078e02ff */
[----:B---3--:R-:W-:Y:S01]  /*97e0*/  MOV R3, R2 ;  /* 0x0000000200037202 */ /* 0x008fe20000000f00 */
[----:B------:R-:W-:Y:S01]  /*97f0*/  STG.E.U8 desc[UR34][R16.64], R93 ;  /* 0x0000005d10007986 */ /* 0x000fe2000c101122 */
[----:B------:R-:W-:Y:S01]  /*9800*/  PRMT R2, R97, 0x9910, RZ ;  /* 0x0000991061027816 */ /* 0x000fe200000000ff */
[----:B------:R-:W1:Y:S01]  /*9810*/  LDC.64 R10, c[0x0][0x3a0] ;  /* 0x0000e800ff0a7b82 */ /* 0x000e620000000a00 */
[----:B------:R-:W-:Y:S01]  /*9820*/  SHF.R.S32.HI R3, RZ, 0x8, R3 ;  /* 0x00000008ff037819 */ /* 0x000fe20000011403 */
[----:B------:R3:W-:Y:S01]  /*9830*/  STG.E.U8 desc[UR34][R18.64], R7 ;  /* 0x0000000712007986 */ /* 0x0007e2000c101122 */
[----:B0-----:R-:W-:-:S03]  /*9840*/  SHF.R.S32.HI R5, RZ, 0x8, R2 ;  /* 0x00000008ff057819 */ /* 0x001fc60000011402 */
[----:B------:R-:W-:Y:S01]  /*9850*/  STG.E.U8 desc[UR34][R20.64], R95 ;  /* 0x0000005f14007986 */ /* 0x000fe2000c101122 */
[----:B------:R-:W-:Y:S02]  /*9860*/  MOV R2, R4 ;  /* 0x0000000400027202 */ /* 0x000fe40000000f00 */
[----:B------:R-:W-:Y:S01]  /*9870*/  PRMT R4, R101, 0x9910, RZ ;  /* 0x0000991065047816 */ /* 0x000fe200000000ff */
[----:B------:R0:W-:Y:S01]  /*9880*/  STG.E.U8 desc[UR34][R22.64], R3 ;  /* 0x0000000316007986 */ /* 0x0001e2000c101122 */
[----:B---3--:R-:W-:-:S03]  /*9890*/  SHF.R.S32.HI R7, RZ, 0x8, R2 ;  /* 0x00000008ff077819 */ /* 0x008fc60000011402 */
[----:B------:R-:W-:Y:S01]  /*98a0*/  STG.E.U8 desc[UR34][R24.64], R97 ;  /* 0x0000006118007986 */ /* 0x000fe2000c101122 */
[----:B------:R-:W-:Y:S02]  /*98b0*/  MOV R2, R4 ;  /* 0x0000000400027202 */ /* 0x000fe40000000f00 */
[----:B------:R-:W-:Y:S01]  /*98c0*/  PRMT R4, R103, 0x9910, RZ ;  /* 0x0000991067047816 */ /* 0x000fe200000000ff */
        /* <DEDUP_REMOVED lines=93> */
[----:B------:R-:W-:-:S03]  /*9ea0*/  PRMT R2, R165, 0x9910, RZ ;  /* 0x00009910a5027816 */ /* 0x000fc600000000ff */
[----:B------:R0:W-:Y:S01]  /*9eb0*/  STG.E.U8 desc[UR34][R148.64], R7 ;  /* 0x0000000794007986 */ /* 0x0001e2000c101122 */
[----:B---3--:R-:W-:-:S03]  /*9ec0*/  SHF.R.S32.HI R5, RZ, 0x8, R2 ;  /* 0x00000008ff057819 */ /* 0x008fc60000011402 */
[----:B------:R-:W-:Y:S01]  /*9ed0*/  STG.E.U8 desc[UR34][R152.64], R161 ;  /* 0x000000a198007986 */ /* 0x000fe2000c101122 */
[----:B------:R-:W-:Y:S02]  /*9ee0*/  MOV R2, R4 ;  /* 0x0000000400027202 */ /* 0x000fe40000000f00 */
[----:B------:R-:W-:Y:S01]  /*9ef0*/  PRMT R4, R181, 0x9910, RZ ;  /* 0x00009910b5047816 */ /* 0x000fe200000000ff */
[----:B------:R3:W-:Y:S01]  /*9f00*/  STG.E.U8 desc[UR34][R154.64], R3 ;  /* 0x000000039a007986 */ /* 0x0007e2000c101122 */
[----:B0-----:R-:W-:-:S03]  /*9f10*/  PRMT R7, R90, 0x9910, RZ ;  /* 0x000099105a077816 */ /* 0x001fc600000000ff */
[----:B------:R-:W-:Y:S01]  /*9f20*/  STG.E.U8 desc[UR34][R156.64], R165 ;  /* 0x000000a59c007986 */ /* 0x000fe2000c101122 */
[----:B------:R-:W-:-:S03]  /*9f30*/  SHF.R.S32.HI R7, RZ, 0x8, R7 ;  /* 0x00000008ff077819 */ /* 0x000fc60000011407 */
[----:B------:R0:W-:Y:S01]  /*9f40*/  STG.E.U8 desc[UR34][R158.64], R5 ;  /* 0x000000059e007986 */ /* 0x0001e2000c101122 */
[----:B---3--:R-:W-:-:S03]  /*9f50*/  SHF.R.S32.HI R3, RZ, 0x8, R2 ;  /* 0x00000008ff037819 */ /* 0x008fc60000011402 */
[----:B------:R-:W-:Y:S01]  /*9f60*/  STG.E.U8 desc[UR34][R162.64], R167 ;  /* 0x000000a7a2007986 */ /* 0x000fe2000c101122 */
[----:B------:R-:W-:-:S03]  /*9f70*/  PRMT R2, R183, 0x9910, RZ ;  /* 0x00009910b7027816 */ /* 0x000fc600000000ff */
[----:B------:R3:W-:Y:S04]  /*9f80*/  STG.E.U8 desc[UR34][R168.64], R3 ;  /* 0x00000003a8007986 */ /* 0x0007e8000c101122 */
[----:B------:R-:W-:Y:S01]  /*9f90*/  STG.E.U8 desc[UR34][R170.64], R90 ;  /* 0x0000005aaa007986 */ /* 0x000fe2000c101122 */
[----:B0-----:R-:W-:Y:S02]  /*9fa0*/  MOV R5, R2 ;  /* 0x0000000200057202 */ /* 0x001fe40000000f00 */
[----:B-1----:R-:W-:Y:S01]  /*9fb0*/  IADD3 R2, P1, P2, R9, UR6, R10 ;  /* 0x0000000609027c10 */ /* 0x002fe2000fa3e00a */
[----:B------:R0:W-:Y:S01]  /*9fc0*/  STG.E.U8 desc[UR34][R174.64], R7 ;  /* 0x00000007ae007986 */ /* 0x0001e2000c101122 */
[----:B------:R-:W-:Y:S02]  /*9fd0*/  SHF.R.S32.HI R5, RZ, 0x8, R5 ;  /* 0x00000008ff057819 */ /* 0x000fe40000011405 */
[----:B---3--:R-:W-:Y:S01]  /*9fe0*/  IADD3.X R3, PT, PT, R0, UR5, R11, P1, P2 ;  /* 0x0000000500037c10 */ /* 0x008fe20008fe440b */
[----:B------:R1:W-:Y:S04]  /*9ff0*/  STG.E.U8 desc[UR34][R172.64], R183 ;  /* 0x000000b7ac007986 */ /* 0x0003e8000c101122 */
[----:B------:R1:W-:Y:S01]  /*a000*/  STG.E.U8 desc[UR34][R176.64], R5 ;  /* 0x00000005b0007986 */ /* 0x0003e2000c101122 */
[----:B0-----:R-:W-:-:S03]  /*a010*/  MOV R7, R4 ;  /* 0x0000000400077202 */ /* 0x001fc60000000f00 */
[----:B------:R1:W-:Y:S01]  /*a020*/  STG.E.U8 desc[UR34][R178.64], R181 ;  /* 0x000000b5b2007986 */ /* 0x0003e2000c101122 */
[----:B------:R-:W-:-:S05]  /*a030*/  SHF.R.S32.HI R7, RZ, 0x8, R7 ;  /* 0x00000008ff077819 */ /* 0x000fca0000011407 */
[----:B------:R1:W-:Y:S04]  /*a040*/  STG.E.U8 desc[UR34][R126.64], R7 ;  /* 0x000000077e007986 */ /* 0x0003e8000c101122 */
[----:B------:R1:W-:Y:S01]  /*a050*/  STG.E desc[UR34][R2.64], R92 ;  /* 0x0000005c02007986 */ /* 0x0003e2000c101922 */
[----:B--2---:R-:W-:Y:S06]  /*a060*/  BAR.SYNC.DEFER_BLOCKING 0x0 ;  /* 0x0000000000007b1d */ /* 0x004fec0000010000 */
[----:B------:R-:W-:Y:S05]  /*a070*/  @P0 BRA `(.L_x_19) ;  /* 0x0000000000a00947 */ /* 0x000fea0003800000 */
[----:B------:R-:W0:Y:S01]  /*a080*/  S2UR UR5, SR_CgaCtaId ;  /* 0x00000000000579c3 */ /* 0x000e220000008800 */
[----:B------:R-:W-:Y:S01]  /*a090*/  NOP ;  /* 0x0000000000007918 */ /* 0x000fe20000000000 */
[----:B------:R-:W-:Y:S01]  /*a0a0*/  UMOV UR4, 0x50 ;  /* 0x0000005000047882 */ /* 0x000fe20000000000 */
[----:B------:R-:W-:Y:S02]  /*a0b0*/  MOV R0, UR14 ;  /* 0x0000000e00007c02 */ /* 0x000fe40008000f00 */
[----:B-1----:R-:W-:Y:S02]  /*a0c0*/  MOV R3, 0xff ;  /* 0x000000ff00037802 */ /* 0x002fe40000000f00 */
[----:B------:R-:W-:Y:S02]  /*a0d0*/  LOP3.LUT R0, R0, 0xffff, RZ, 0xc0, !PT ;  /* 0x0000ffff00007812 */ /* 0x000fe400078ec0ff */
[----:B------:R-:W-:Y:S02]  /*a0e0*/  MOV R7, 0x1 ;  /* 0x0000000100077802 */ /* 0x000fe40000000f00 */
[----:B------:R-:W-:-:S04]  /*a0f0*/  SHF.R.U32.HI R0, RZ, 0x5, R0 ;  /* 0x00000005ff007819 */ /* 0x000fc80000011600 */
[----:B------:R-:W-:Y:S02]  /*a100*/  IADD3 R2, PT, PT, R0, 0x10, RZ ;  /* 0x0000001000027810 */ /* 0x000fe40007ffe0ff */
[----:B------:R-:W-:Y:S01]  /*a110*/  SHF.L.U32 R0, R3, R0, RZ ;  /* 0x0000000003007219 */ /* 0x000fe200000006ff */
[----:B0-----:R-:W-:Y:S01]  /*a120*/  ULEA UR6, UR5, UR4, 0x18 ;  /* 0x0000000405067291 */ /* 0x001fe2000f8ec0ff */
[----:B------:R-:W-:-:S04]  /*a130*/  SHF.L.U32 R3, R7, R2, RZ ;  /* 0x0000000207037219 */ /* 0x000fc800000006ff */
[----:B------:R-:W-:-:S04]  /*a140*/  LOP3.LUT R0, R3, R0, RZ, 0xfc, !PT ;  /* 0x0000000003007212 */ /* 0x000fc800078efcff */
[----:B------:R-:W0:Y:S01]  /*a150*/  LDS R5, [UR6] ;  /* 0x00000006ff057984 */ /* 0x000e220008000800 */
[C---:B------:R-:W-:Y:S02]  /*a160*/  LOP3.LUT R2, R0.reuse, 0xffff, RZ, 0xc0, !PT ;  /* 0x0000ffff00027812 */ /* 0x040fe400078ec0ff */
[----:B0-----:R-:W-:-:S04]  /*a170*/  LOP3.LUT R3, R0, 0xffff, R5, 0x80, !PT ;  /* 0x0000ffff00037812 */ /* 0x001fc800078e8005 */
[----:B------:R-:W-:-:S13]  /*a180*/  ISETP.NE.AND P0, PT, R3, R2, PT ;  /* 0x000000020300720c */ /* 0x000fda0003f05270 */
[----:B------:R-:W-:Y:S05]  /*a190*/  @P0 BRA `(.L_x_20) ;  /* 0x0000000000500947 */ /* 0x000fea0003800000 */
[----:B------:R-:W-:Y:S02]  /*a1a0*/  SHF.R.U32.HI R5, RZ, 0x10, R5 ;  /* 0x00000010ff057819 */ /* 0x000fe40000011605 */
[----:B------:R-:W-:-:S04]  /*a1b0*/  SHF.R.U32.HI R2, RZ, 0x10, R0 ;  /* 0x00000010ff027819 */ /* 0x000fc80000011600 */
[----:B------:R-:W-:-:S04]  /*a1c0*/  LOP3.LUT R5, R5, R2, RZ, 0xc0, !PT ;  /* 0x0000000205057212 */ /* 0x000fc800078ec0ff */
[----:B------:R-:W-:-:S13]  /*a1d0*/  ISETP.NE.AND P0, PT, R5, R2, PT ;  /* 0x000000020500720c */ /* 0x000fda0003f05270 */
[----:B------:R-:W-:Y:S05]  /*a1e0*/  @P0 BRA `(.L_x_21) ;  /* 0x0000000000300947 */ /* 0x000fea0003800000 */
[----:B------:R-:W-:Y:S01]  /*a1f0*/  R2UR UR4, R0 ;  /* 0x00000000000472ca */ /* 0x000fe200000e0000 */
[----:B------:R-:W-:Y:S01]  /*a200*/  VOTEU.ANY UR5, UPT, PT ;  /* 0x0000000000057886 */ /* 0x000fe200038e0100 */
[----:B------:R-:W0:Y:S01]  /*a210*/  S2R R0, SR_LANEID ;  /* 0x0000000000007919 */ /* 0x000e220000000000 */
[----:B------:R-:W-:-:S10]  /*a220*/  UFLO.U32 UR5, UR5 ;  /* 0x00000005000572bd */ /* 0x000fd400080e0000 */
[----:B------:R-:W-:-:S06]  /*a230*/  ULOP3.LUT UR4, URZ, UR4, URZ, 0x33, !UPT ;  /* 0x00000004ff047292 */ /* 0x000fcc000f8e33ff */
[----:B------:R-:W-:-:S04]  /*a240*/  MOV R2, UR4 ;  /* 0x0000000400027c02 */ /* 0x000fc80008000f00 */
[----:B------:R-:W1:Y:S02]  /*a250*/  REDUX UR7, R2 ;  /* 0x00000000020773c4 */ /* 0x000e640000000000 */
[----:B------:R2:W-:Y:S01]  /*a260*/  UTCATOMSWS.AND URZ, UR4 ;  /* 0x0000000400ff79e3 */ /* 0x0005e20008000000 */
[----:B0-----:R-:W-:Y:S02]  /*a270*/  ISETP.EQ.U32.AND P0, PT, R0, UR5, PT ;  /* 0x0000000500007c0c */ /* 0x001fe4000bf02070 */
[----:B-1----:R-:W-:-:S11]  /*a280*/  MOV R0, UR7 ;  /* 0x0000000700007c02 */ /* 0x002fd60008000f00 */
[----:B------:R2:W-:Y:S01]  /*a290*/  @P0 ATOMS.AND RZ, [UR6], R0 ;  /* 0x00000000ffff098c */ /* 0x0005e2000a800006 */
[----:B------:R-:W-:Y:S05]  /*a2a0*/  BRA `(.L_x_19) ;  /* 0x0000000000147947 */ /* 0x000fea0003800000 */
.L_x_21:
[----:B------:R-:W-:-:S07]  /*a2b0*/  MOV R2, 0xa2d0 ;  /* 0x0000a2d000027802 */ /* 0x000fce0000000f00 */
[----:B------:R-:W-:Y:S05]  /*a2c0*/  CALL.REL.NOINC `($__internal_0_$__cuda_sm10x_tcgen05_guardrail_trap_col_being_dealloced_not_returned_by_alloc) ;  /* 0x0000000000447944 */ /* 0x000fea0003c00000 */
[----:B------:R-:W-:Y:S05]  /*a2d0*/  BRA `(.L_x_19) ;  /* 0x0000000000087947 */ /* 0x000fea0003800000 */
.L_x_20:
[----:B------:R-:W-:-:S07]  /*a2e0*/  MOV R2, 0xa300 ;  /* 0x0000a30000027802 */ /* 0x000fce0000000f00 */
[----:B------:R-:W-:Y:S05]  /*a2f0*/  CALL.REL.NOINC `($__internal_2_$__cuda_sm10x_tcgen05_guardrail_trap_unallocated_columns_being_dealloced) ;  /* 0x0000000000507944 */ /* 0x000fea0003c00000 */
.L_x_19:
[----:B------:R-:W-:Y:S01]  /*a300*/  NOP ;  /* 0x0000000000007918 */ /* 0x000fe20000000000 */
[----:B--2---:R-:W-:Y:S05]  /*a310*/  EXIT ;  /* 0x000000000000794d */ /* 0x004fea0003800000 */
.L_x_8:
[----:B------:R-:W1:Y:S02]  /*a320*/  SYNCS.PHASECHK.TRANS64.TRYWAIT P4, [UR13+0x9000], RZ ;  /* 0x009000ffff0075a7 */ /* 0x000e64000808110d */
[----:B-1----:R-:W-:Y:S05]  /*a330*/  @!P4 BRA `(.L_x_8) ;  /* 0xfffffffc00f8c947 */ /* 0x002fea000383ffff */
[----:B------:R-:W-:Y:S05]  /*a340*/  BRA `(.L_x_7) ;  /* 0xffffff8000987947 */ /* 0x000fea000383ffff */
.L_x_13:
[----:B------:R-:W1:Y:S02]  /*a350*/  SYNCS.PHASECHK.TRANS64.TRYWAIT P2, [UR13+0xb010], RZ ;  /* 0x00b010ffff0075a7 */ /* 0x000e64000804110d */
[----:B-1----:R-:W-:Y:S05]  /*a360*/  @!P2 BRA `(.L_x_13) ;  /* 0xfffffffc00f8a947 */ /* 0x002fea000383ffff */
[----:B------:R-:W-:Y:S05]  /*a370*/  BRA `(.L_x_22) ;  /* 0xffffffb000687947 */ /* 0x000fea000383ffff */
.L_x_14:
[----:B------:R-:W0:Y:S02]  /*a380*/  SYNCS.PHASECHK.TRANS64.TRYWAIT P2, [UR16], R148 ;  /* 0x00000094ff0075a7 */ /* 0x000e240008041110 */
[----:B0-----:R-:W-:Y:S05]  /*a390*/  @!P2 BRA `(.L_x_14) ;  /* 0xfffffffc00f8a947 */ /* 0x001fea000383ffff */
[----:B------:R-:W-:Y:S05]  /*a3a0*/  BRA `(.L_x_23) ;  /* 0xffffffb800047947 */ /* 0x000fea000383ffff */
.L_x_18:
[----:B------:R-:W0:Y:S02]  /*a3b0*/  SYNCS.PHASECHK.TRANS64.TRYWAIT P2, [UR16], R2 ;  /* 0x00000002ff0075a7 */ /* 0x000e240008041110 */
[----:B0-----:R-:W-:Y:S05]  /*a3c0*/  @!P2 BRA `(.L_x_18) ;  /* 0xfffffffc00f8a947 */ /* 0x001fea000383ffff */
[----:B------:R-:W-:Y:S05]  /*a3d0*/  BRA `(.L_x_17) ;  /* 0xffffffd400647947 */ /* 0x000fea000383ffff */
        .weak           $__internal_0_$__cuda_sm10x_tcgen05_guardrail_trap_col_being_dealloced_not_returned_by_alloc
        .type           $__internal_0_$__cuda_sm10x_tcgen05_guardrail_trap_col_being_dealloced_not_returned_by_alloc,@function
        .size           $__internal_0_$__cuda_sm10x_tcgen05_guardrail_trap_col_being_dealloced_not_returned_by_alloc,($__internal_1_$__cuda_sm10x_tcgen05_guardrail_trap_phase_invalid_during_alloc - $__internal_0_$__cuda_sm10x_tcgen05_guardrail_trap_col_being_dealloced_not_returned_by_alloc)
$__internal_0_$__cuda_sm10x_tcgen05_guardrail_trap_col_being_dealloced_not_returned_by_alloc:
[----:B------:R-:W-:Y:S05]  /*a3e0*/  BPT.TRAP 0x1 ;  /* 0x000000040000795c */ /* 0x000fea0000300000 */
[----:B------:R-:W-:-:S04]  /*a3f0*/  HFMA2 R3, -RZ, RZ, 0, 0 ;  /* 0x00000000ff037431 */ /* 0x000fc800000001ff */
[----:B------:R-:W-:Y:S05]  /*a400*/  RET.REL.NODEC R2 `(attn_fwd) ;  /* 0xffffff5802fc7950 */ /* 0x000fea0003c3ffff */
        .weak           $__internal_1_$__cuda_sm10x_tcgen05_guardrail_trap_phase_invalid_during_alloc
        .type           $__internal_1_$__cuda_sm10x_tcgen05_guardrail_trap_phase_invalid_during_alloc,@function
        .size           $__internal_1_$__cuda_sm10x_tcgen05_guardrail_trap_phase_invalid_during_alloc,($__internal_2_$__cuda_sm10x_tcgen05_guardrail_trap_unallocated_columns_being_dealloced - $__internal_1_$__cuda_sm10x_tcgen05_guardrail_trap_phase_invalid_during_alloc)
$__internal_1_$__cuda_sm10x_tcgen05_guardrail_trap_phase_invalid_during_alloc:
[----:B------:R-:W-:Y:S05]  /*a410*/  BPT.TRAP 0x1 ;  /* 0x000000040000795c */ /* 0x000fea0000300000 */
[----:B------:R-:W-:-:S04]  /*a420*/  MOV R3, 0x0 ;  /* 0x0000000000037802 */ /* 0x000fc80000000f00 */
[----:B------:R-:W-:Y:S05]  /*a430*/  RET.REL.NODEC R2 `(attn_fwd) ;  /* 0xffffff5802f07950 */ /* 0x000fea0003c3ffff */
        .weak           $__internal_2_$__cuda_sm10x_tcgen05_guardrail_trap_unallocated_columns_being_dealloced
        .type           $__internal_2_$__cuda_sm10x_tcgen05_guardrail_trap_unallocated_columns_being_dealloced,@function
        .size           $__internal_2_$__cuda_sm10x_tcgen05_guardrail_trap_unallocated_columns_being_dealloced,(.L_x_27 - $__internal_2_$__cuda_sm10x_tcgen05_guardrail_trap_unallocated_columns_being_dealloced)
$__internal_2_$__cuda_sm10x_tcgen05_guardrail_trap_unallocated_columns_being_dealloced:
[----:B------:R-:W-:Y:S05]  /*a440*/  BPT.TRAP 0x1 ;  /* 0x000000040000795c */ /* 0x000fea0000300000 */
[----:B------:R-:W-:-:S04]  /*a450*/  HFMA2 R3, -RZ, RZ, 0, 0 ;  /* 0x00000000ff037431 */ /* 0x000fc800000001ff */
[----:B------:R-:W-:Y:S05]  /*a460*/  RET.REL.NODEC R2 `(attn_fwd) ;  /* 0xffffff5802e47950 */ /* 0x000fea0003c3ffff */
.L_x_24:
[----:B------:R-:W-:-:S00]  /*a470*/  BRA `(.L_x_24) ;  /* 0xfffffffc00fc7947 */ /* 0x000fc0000383ffff */
[----:B------:R-:W-:-:S00]  /*a480*/  NOP ;  /* 0x0000000000007918 */ /* 0x000fc00000000000 */
[----:B------:R-:W-:-:S00]  /*a490*/  NOP ;  /* 0x0000000000007918 */ /* 0x000fc00000000000 */
[----:B------:R-:W-:-:S00]  /*a4a0*/  NOP ;  /* 0x0000000000007918 */ /* 0x000fc00000000000 */
[----:B------:R-:W-:-:S00]  /*a4b0*/  NOP ;  /* 0x0000000000007918 */ /* 0x000fc00000000000 */
[----:B------:R-:W-:-:S00]  /*a4c0*/  NOP ;  /* 0x0000000000007918 */ /* 0x000fc00000000000 */
[----:B------:R-:W-:-:S00]  /*a4d0*/  NOP ;  /* 0x0000000000007918 */ /* 0x000fc00000000000 */
[----:B------:R-:W-:-:S00]  /*a4e0*/  NOP ;  /* 0x0000000000007918 */ /* 0x000fc00000000000 */
[----:B------:R-:W-:-:S00]  /*a4f0*/  NOP ;  /* 0x0000000000007918 */ /* 0x000fc00000000000 */
.L_x_27:


//--------------------- .nv.global.init           --------------------------
	.section	.nv.global.init,"aw",@progbits
.nv.global.init:
	.type		_$_str,@object
	.size		_$_str,(.L_3 - _$_str)
_$_str:
        /*0000*/ 	.byte	0x5f, 0x5f, 0x43, 0x55, 0x44, 0x41, 0x5f, 0x46, 0x54, 0x5a, 0x00
.L_3:


//--------------------- .nv.shared.attn_fwd       --------------------------
	.section	.nv.shared.attn_fwd,"aw",@nobits
	.sectionflags	@""
	.align	16
	.zero		1024


//--------------------- .nv.shared.reserved.0     --------------------------
	.section	.nv.shared.reserved.0,"aw",@nobits
	.align	8
	.weak		__nv_reservedSMEM_offset_0_alias
	.size		__nv_reservedSMEM_offset_0_alias, 0, 64
	.other		__nv_reservedSMEM_offset_0_alias,@"STO_CUDA_RESERVED_SHARED STV_DEFAULT"
__nv_reservedSMEM_offset_0_alias:
	.zero		0
.nv.shared.reserved.0:
	.zero		64
	.weak		__nv_reservedSMEM_allocation_phase
	.type		__nv_reservedSMEM_allocation_phase,@object
	.size		__nv_reservedSMEM_allocation_phase,(.L_0 - __nv_reservedSMEM_allocation_phase)
__nv_reservedSMEM_allocation_phase:
	.zero		1
.L_0:
	.zero		7
	.weak		__nv_reservedSMEM_devtool_atexit_pc
	.type		__nv_reservedSMEM_devtool_atexit_pc,@object
	.size		__nv_reservedSMEM_devtool_atexit_pc,(__nv_reservedSMEM_allocation_mask - __nv_reservedSMEM_devtool_atexit_pc)
__nv_reservedSMEM_devtool_atexit_pc:
	.zero		8
	.weak		__nv_reservedSMEM_allocation_mask
	.type		__nv_reservedSMEM_allocation_mask,@object
	.size		__nv_reservedSMEM_allocation_mask,(.L_2 - __nv_reservedSMEM_allocation_mask)
__nv_reservedSMEM_allocation_mask:
	.zero		4
.L_2:


//--------------------- .nv.constant0.attn_fwd    --------------------------
	.section	.nv.constant0.attn_fwd,"a",@progbits
	.sectionflags	@""
	.align	4
.nv.constant0.attn_fwd:
	.zero		1032


//--------------------- SYMBOLS --------------------------

	.type		.nv.reservedSmem.offset0,@object
	.size		.nv.reservedSmem.offset0,0x4
	.type		.nv.reservedSmem.cap,@object
	.size		.nv.reservedSmem.cap,0x4
